def matmul_kernel(
    a_ptr,
    b_ptr,
    c_ptr,
    M,
    N,
    K,
    stride_am,
    stride_ak,
    stride_bk,
    stride_bn,
    stride_cm,
    stride_cn,
    BLOCK_M: tl.constexpr,
    BLOCK_N: tl.constexpr,
    BLOCK_K: tl.constexpr,
    GROUP_M: tl.constexpr,
):
    pid = tl.program_id(axis=0)
    num_pid_m = tl.cdiv(M, BLOCK_M)
    num_pid_n = tl.cdiv(N, BLOCK_N)
    num_pid_in_group = GROUP_M * num_pid_n
    group_id = pid // num_pid_in_group
    first_pid_m = group_id * GROUP_M
    group_size_m = min(num_pid_m - first_pid_m, GROUP_M)
    pid_m = first_pid_m + ((pid % num_pid_in_group) % group_size_m)
    pid_n = (pid % num_pid_in_group) // group_size_m

    offs_am = (pid_m * BLOCK_M + tl.arange(0, BLOCK_M)) % M
    offs_bn = (pid_n * BLOCK_N + tl.arange(0, BLOCK_N)) % N
    offs_k = tl.arange(0, BLOCK_K)
    a_ptrs = a_ptr + offs_am[:, None] * stride_am + offs_k[None, :] * stride_ak
    b_ptrs = b_ptr + offs_k[:, None] * stride_bk + offs_bn[None, :] * stride_bn

    acc = tl.zeros((BLOCK_M, BLOCK_N), dtype=tl.float32)
    for kk in range(0, tl.cdiv(K, BLOCK_K)):
        a = tl.load(a_ptrs, mask=offs_k[None, :] < K - kk * BLOCK_K, other=0.0)
        b = tl.load(b_ptrs, mask=offs_k[:, None] < K - kk * BLOCK_K, other=0.0)
        acc = tl.dot(a, b, acc)
        a_ptrs += BLOCK_K * stride_ak
        b_ptrs += BLOCK_K * stride_bk

    c = acc.to(c_ptr.dtype.element_ty)
    offs_cm = pid_m * BLOCK_M + tl.arange(0, BLOCK_M)
    offs_cn = pid_n * BLOCK_N + tl.arange(0, BLOCK_N)
    c_ptrs = c_ptr + offs_cm[:, None] * stride_cm + offs_cn[None, :] * stride_cn
    mask = (offs_cm[:, None] < M) & (offs_cn[None, :] < N)
    tl.store(c_ptrs, c, mask=mask)

# config = {"BLOCK_K": 128, "BLOCK_M": 64, "BLOCK_N": 64, "GROUP_M": 8, "arch": "sm_80", "dtype": "fp16", "num_ctas": 1, "num_stages": 3, "num_warps": 4}
# arch = sm_80


// ===== COMPILED SASS (sm_80) =====

	.target	sm_80

	.elftype	@"ET_EXEC"


//--------------------- .note.nv.tkinfo           --------------------------
	.section	.note.nv.tkinfo,"",@"SHT_NOTE"
	.sectionflags	@"SHF_NOTE_NV_TKINFO"
	.tkinfo
        /*0018*/ 	.word	0x00000002
        /*0030*/ 	.string	""
        /*0030*/ 	.string	"ptxas"
        /*0030*/ 	.string	"Cuda compilation tools, release 13.0, V13.0.88"
        /*0030*/ 	.string	"Build cuda_13.0.r13.0/compiler.36424714_0"
        /*0030*/ 	.string	"-v  -suppress-debug-info  -lineinfo  -arch sm_80 "



//--------------------- .note.nv.cuinfo           --------------------------
	.section	.note.nv.cuinfo,"",@"SHT_NOTE"
	.sectionflags	@"SHF_NOTE_NV_CUINFO"
        /*0018*/ 	.short	0x0002
        /*001a*/ 	.short	0x0050
        /*001c*/ 	.short	0x0082
	.zero		2


//--------------------- .nv.info                  --------------------------
	.section	.nv.info,"",@"SHT_CUDA_INFO"
	.align	4


	//----- nvinfo : EIATTR_REGCOUNT
	.align		4
        /*0000*/ 	.byte	0x04, 0x2f
        /*0002*/ 	.short	(.L_1 - .L_0)
	.align		4
.L_0:
        /*0004*/ 	.word	index@(matmul_kernel)
        /*0008*/ 	.word	0x000000ff


	//----- nvinfo : EIATTR_FRAME_SIZE
	.align		4
.L_1:
        /*000c*/ 	.byte	0x04, 0x11
        /*000e*/ 	.short	(.L_3 - .L_2)
	.align		4
.L_2:
        /*0010*/ 	.word	index@(matmul_kernel)
        /*0014*/ 	.word	0x00000008


	//----- nvinfo : EIATTR_MIN_STACK_SIZE
	.align		4
.L_3:
        /*0018*/ 	.byte	0x04, 0x12
        /*001a*/ 	.short	(.L_5 - .L_4)
	.align		4
.L_4:
        /*001c*/ 	.word	index@(matmul_kernel)
        /*0020*/ 	.word	0x00000008
.L_5:


//--------------------- .nv.info.matmul_kernel    --------------------------
	.section	.nv.info.matmul_kernel,"",@"SHT_CUDA_INFO"
	.sectionflags	@""
	.align	4


	//----- nvinfo : EIATTR_CUDA_API_VERSION
	.align		4
        /*0000*/ 	.byte	0x04, 0x37
        /*0002*/ 	.short	(.L_7 - .L_6)
.L_6:
        /*0004*/ 	.word	0x00000082


	//----- nvinfo : EIATTR_SW2861232_WAR
	.align		4
.L_7:
        /*0008*/ 	.byte	0x01, 0x35
	.zero		2


	//----- nvinfo : EIATTR_PARAM_CBANK
	.align		4
        /*000c*/ 	.byte	0x04, 0x0a
        /*000e*/ 	.short	(.L_9 - .L_8)
	.align		4
.L_8:
        /*0010*/ 	.word	index@(.nv.constant0.matmul_kernel)
        /*0014*/ 	.short	0x0160
        /*0016*/ 	.short	0x0050


	//----- nvinfo : EIATTR_CBANK_PARAM_SIZE
	.align		4
.L_9:
        /*0018*/ 	.byte	0x03, 0x19
        /*001a*/ 	.short	0x0050


	//----- nvinfo : EIATTR_KPARAM_INFO
	.align		4
        /*001c*/ 	.byte	0x04, 0x17
        /*001e*/ 	.short	(.L_11 - .L_10)
.L_10:
        /*0020*/ 	.word	0x00000000
        /*0024*/ 	.short	0x000d
        /*0026*/ 	.short	0x0048
        /*0028*/ 	.byte	0x00, 0xf4, 0x21, 0x00


	//----- nvinfo : EIATTR_KPARAM_INFO
	.align		4
.L_11:
        /*002c*/ 	.byte	0x04, 0x17
        /*002e*/ 	.short	(.L_13 - .L_12)
.L_12:
        /*0030*/ 	.word	0x00000000
        /*0034*/ 	.short	0x000c
        /*0036*/ 	.short	0x0040
        /*0038*/ 	.byte	0x00, 0xf4, 0x21, 0x00


	//----- nvinfo : EIATTR_KPARAM_INFO
	.align		4
.L_13:
        /*003c*/ 	.byte	0x04, 0x17
        /*003e*/ 	.short	(.L_15 - .L_14)
.L_14:
        /*0040*/ 	.word	0x00000000
        /*0044*/ 	.short	0x000b
        /*0046*/ 	.short	0x0038
        /*0048*/ 	.byte	0x00, 0xf0, 0x11, 0x00


	//----- nvinfo : EIATTR_KPARAM_INFO
	.align		4
.L_15:
        /*004c*/ 	.byte	0x04, 0x17
        /*004e*/ 	.short	(.L_17 - .L_16)
.L_16:
        /*0050*/ 	.word	0x00000000
        /*0054*/ 	.short	0x000a
        /*0056*/ 	.short	0x0034
        /*0058*/ 	.byte	0x00, 0xf0, 0x11, 0x00


	//----- nvinfo : EIATTR_KPARAM_INFO
	.align		4
.L_17:
        /*005c*/ 	.byte	0x04, 0x17
        /*005e*/ 	.short	(.L_19 - .L_18)
.L_18:
        /*0060*/ 	.word	0x00000000
        /*0064*/ 	.short	0x0009
        /*0066*/ 	.short	0x0030
        /*0068*/ 	.byte	0x00, 0xf0, 0x11, 0x00


	//----- nvinfo : EIATTR_KPARAM_INFO
	.align		4
.L_19:
        /*006c*/ 	.byte	0x04, 0x17
        /*006e*/ 	.short	(.L_21 - .L_20)
.L_20:
        /*0070*/ 	.word	0x00000000
        /*0074*/ 	.short	0x0008
        /*0076*/ 	.short	0x002c
        /*0078*/ 	.byte	0x00, 0xf0, 0x11, 0x00


	//----- nvinfo : EIATTR_KPARAM_INFO
	.align		4
.L_21:
        /*007c*/ 	.byte	0x04, 0x17
        /*007e*/ 	.short	(.L_23 - .L_22)
.L_22:
        /*0080*/ 	.word	0x00000000
        /*0084*/ 	.short	0x0007
        /*0086*/ 	.short	0x0028
        /*0088*/ 	.byte	0x00, 0xf0, 0x11, 0x00


	//----- nvinfo : EIATTR_KPARAM_INFO
	.align		4
.L_23:
        /*008c*/ 	.byte	0x04, 0x17
        /*008e*/ 	.short	(.L_25 - .L_24)
.L_24:
        /*0090*/ 	.word	0x00000000
        /*0094*/ 	.short	0x0006
        /*0096*/ 	.short	0x0024
        /*0098*/ 	.byte	0x00, 0xf0, 0x11, 0x00


	//----- nvinfo : EIATTR_KPARAM_INFO
	.align		4
.L_25:
        /*009c*/ 	.byte	0x04, 0x17
        /*009e*/ 	.short	(.L_27 - .L_26)
.L_26:
        /*00a0*/ 	.word	0x00000000
        /*00a4*/ 	.short	0x0005
        /*00a6*/ 	.short	0x0020
        /*00a8*/ 	.byte	0x00, 0xf0, 0x11, 0x00


	//----- nvinfo : EIATTR_KPARAM_INFO
	.align		4
.L_27:
        /*00ac*/ 	.byte	0x04, 0x17
        /*00ae*/ 	.short	(.L_29 - .L_28)
.L_28:
        /*00b0*/ 	.word	0x00000000
        /*00b4*/ 	.short	0x0004
        /*00b6*/ 	.short	0x001c
        /*00b8*/ 	.byte	0x00, 0xf0, 0x11, 0x00


	//----- nvinfo : EIATTR_KPARAM_INFO
	.align		4
.L_29:
        /*00bc*/ 	.byte	0x04, 0x17
        /*00be*/ 	.short	(.L_31 - .L_30)
.L_30:
        /*00c0*/ 	.word	0x00000000
        /*00c4*/ 	.short	0x0003
        /*00c6*/ 	.short	0x0018
        /*00c8*/ 	.byte	0x00, 0xf0, 0x11, 0x00


	//----- nvinfo : EIATTR_KPARAM_INFO
	.align		4
.L_31:
        /*00cc*/ 	.byte	0x04, 0x17
        /*00ce*/ 	.short	(.L_33 - .L_32)
.L_32:
        /*00d0*/ 	.word	0x00000000
        /*00d4*/ 	.short	0x0002
        /*00d6*/ 	.short	0x0010
        /*00d8*/ 	.byte	0x00, 0xf4, 0x21, 0x00


	//----- nvinfo : EIATTR_KPARAM_INFO
	.align		4
.L_33:
        /*00dc*/ 	.byte	0x04, 0x17
        /*00de*/ 	.short	(.L_35 - .L_34)
.L_34:
        /*00e0*/ 	.word	0x00000000
        /*00e4*/ 	.short	0x0001
        /*00e6*/ 	.short	0x0008
        /*00e8*/ 	.byte	0x00, 0xf4, 0x21, 0x00


	//----- nvinfo : EIATTR_KPARAM_INFO
	.align		4
.L_35:
        /*00ec*/ 	.byte	0x04, 0x17
        /*00ee*/ 	.short	(.L_37 - .L_36)
.L_36:
        /*00f0*/ 	.word	0x00000000
        /*00f4*/ 	.short	0x0000
        /*00f6*/ 	.short	0x0000
        /*00f8*/ 	.byte	0x00, 0xf4, 0x21, 0x00


	//----- nvinfo : EIATTR_MAXREG_COUNT
	.align		4
.L_37:
        /*00fc*/ 	.byte	0x03, 0x1b
        /*00fe*/ 	.short	0x00ff


	//----- nvinfo : EIATTR_NUM_BARRIERS
	.align		4
        /*0100*/ 	.byte	0x02, 0x4c
        /*0102*/ 	.byte	0x01
	.zero		1


	//----- nvinfo : EIATTR_ANNOTATIONS
	.align		4
        /*0104*/ 	.byte	0x04, 0x55
        /*0106*/ 	.short	(.L_39 - .L_38)


	//   ....[0]....
.L_38:
        /*0108*/ 	.word	0x00000001
        /*010c*/ 	.byte	0xa0, 0x05, 0x00, 0x00, 0x01, 0x00, 0x00, 0x00, 0xf0, 0x9e, 0x00, 0x00


	//----- nvinfo : EIATTR_MERCURY_ISA_VERSION
	.align		4
.L_39:
        /*0118*/ 	.byte	0x03, 0x5f
        /*011a*/ 	.short	0x0000


	//----- nvinfo : EIATTR_EXIT_INSTR_OFFSETS
	.align		4
        /*011c*/ 	.byte	0x04, 0x1c
        /*011e*/ 	.short	(.L_41 - .L_40)


	//   ....[0]....
.L_40:
        /*0120*/ 	.word	0x0000ae90


	//   ....[1]....
        /*0124*/ 	.word	0x0000aec0


	//----- nvinfo : EIATTR_REQNTID
	.align		4
.L_41:
        /*0128*/ 	.byte	0x04, 0x10
        /*012a*/ 	.short	(.L_43 - .L_42)
.L_42:
        /*012c*/ 	.word	0x00000080
        /*0130*/ 	.word	0x00000001
        /*0134*/ 	.word	0x00000001
.L_43:


//--------------------- .nv.callgraph             --------------------------
	.section	.nv.callgraph,"",@"SHT_CUDA_CALLGRAPH"
	.align	4
	.sectionentsize	8
	.align		4
        /*0000*/ 	.word	0x00000000
	.align		4
        /*0004*/ 	.word	0xffffffff
	.align		4
        /*0008*/ 	.word	0x00000000
	.align		4
        /*000c*/ 	.word	0xfffffffe
	.align		4
        /*0010*/ 	.word	0x00000000
	.align		4
        /*0014*/ 	.word	0xfffffffd
	.align		4
        /*0018*/ 	.word	0x00000000
	.align		4
        /*001c*/ 	.word	0xfffffffc


//--------------------- .nv.rel.action            --------------------------
	.section	.nv.rel.action,"",@"SHT_CUDA_RELOCINFO"
	.align	8
	.sectionentsize	8
        /*0000*/ 	.byte	0x73, 0x00, 0x00, 0x00, 0x00, 0x00, 0x00, 0x00, 0x00, 0x00, 0x00, 0x11, 0x25, 0x00, 0x05, 0x36


//--------------------- .nv.constant0.matmul_kernel --------------------------
	.section	.nv.constant0.matmul_kernel,"a",@progbits
	.sectionflags	@""
	.align	4
.nv.constant0.matmul_kernel:
	.zero		432


//--------------------- .text.matmul_kernel       --------------------------
	.section	.text.matmul_kernel,"ax",@progbits
	.sectioninfo	@"SHI_REGISTERS=255"
	.align	128
        .global         matmul_kernel
        .type           matmul_kernel,@function
        .size           matmul_kernel,(.L_x_4 - matmul_kernel)
        .other          matmul_kernel,@"STO_CUDA_ENTRY STV_DEFAULT"
matmul_kernel:
.text.matmul_kernel:
[----:B------:R-:W-:-:S03]  /*0000*/  IMAD.MOV.U32 R1, RZ, RZ, c[0x0][0x28] ;  /* 0x00000a00ff017624 */ /* 0x000fc600078e00ff */
[----:B------:R-:W-:Y:S01]  /*0010*/  IMAD.MOV.U32 R6, RZ, RZ, 0x3f ;  /* 0x0000003fff067424 */ /* 0x000fe200078e00ff */
[----:B------:R-:W0:Y:S01]  /*0020*/  S2R R5, SR_CTAID.X ;  /* 0x0000000000057919 */ /* 0x000e220000002500 */
[----:B------:R-:W-:Y:S01]  /*0030*/  IADD3 R1, R1, -0x8, RZ ;  /* 0xfffffff801017810 */ /* 0x000fe20007ffe0ff */
[----:B------:R-:W-:Y:S01]  /*0040*/  IMAD.MOV.U32 R38, RZ, RZ, c[0x0][0x180] ;  /* 0x00006000ff267624 */ /* 0x000fe200078e00ff */
[----:B------:R-:W-:Y:S01]  /*0050*/  ULDC.64 UR6, c[0x0][0x118] ;  /* 0x0000460000067ab9 */ /* 0x000fe20000000a00 */
[----:B------:R-:W-:Y:S01]  /*0060*/  IADD3 R0, R6, c[0x0][0x17c], RZ ;  /* 0x00005f0006007a10 */ /* 0x000fe20007ffe0ff */
[----:B------:R-:W1:Y:S01]  /*0070*/  S2R R52, SR_TID.X ;  /* 0x0000000000347919 */ /* 0x000e620000002100 */
[----:B------:R-:W-:Y:S01]  /*0080*/  CS2R R80, SRZ ;  /* 0x0000000000507805 */ /* 0x000fe2000001ff00 */
[----:B------:R-:W-:Y:S01]  /*0090*/  IADD3 R38, R38, 0x7f, RZ ;  /* 0x0000007f26267810 */ /* 0x000fe20007ffe0ff */
[----:B------:R-:W-:Y:S01]  /*00a0*/  CS2R R64, SRZ ;  /* 0x0000000000407805 */ /* 0x000fe2000001ff00 */
[----:B------:R-:W-:Y:S01]  /*00b0*/  SHF.R.S32.HI R3, RZ, 0x1f, R0 ;  /* 0x0000001fff037819 */ /* 0x000fe20000011400 */
[----:B------:R-:W-:Y:S01]  /*00c0*/  CS2R R82, SRZ ;  /* 0x0000000000527805 */ /* 0x000fe2000001ff00 */
[----:B------:R-:W-:Y:S01]  /*00d0*/  CS2R R66, SRZ ;  /* 0x0000000000427805 */ /* 0x000fe2000001ff00 */
[----:B------:R-:W-:Y:S01]  /*00e0*/  CS2R R12, SRZ ;  /* 0x00000000000c7805 */ /* 0x000fe2000001ff00 */
[----:B------:R-:W-:-:S04]  /*00f0*/  LEA.HI R3, R3, R0, RZ, 0x6 ;  /* 0x0000000003037211 */ /* 0x000fc800078f30ff */
[----:B------:R-:W-:-:S05]  /*0100*/  SHF.R.S32.HI R3, RZ, 0x6, R3 ;  /* 0x00000006ff037819 */ /* 0x000fca0000011403 */
[----:B------:R-:W-:Y:S01]  /*0110*/  IMAD.SHL.U32 R4, R3, 0x8, RZ ;  /* 0x0000000803047824 */ /* 0x000fe200078e00ff */
[----:B0-----:R-:W-:-:S04]  /*0120*/  IABS R10, R5 ;  /* 0x00000005000a7213 */ /* 0x001fc80000000000 */
[-C--:B------:R-:W-:Y:S02]  /*0130*/  IABS R7, R4.reuse ;  /* 0x0000000400077213 */ /* 0x080fe40000000000 */
[----:B------:R-:W-:Y:S02]  /*0140*/  IABS R11, R4 ;  /* 0x00000004000b7213 */ /* 0x000fe40000000000 */
[----:B------:R-:W0:Y:S01]  /*0150*/  I2F.RP R0, R7 ;  /* 0x0000000700007306 */ /* 0x000e220000209400 */
[----:B-1----:R-:W-:-:S07]  /*0160*/  LOP3.LUT R56, R52, 0x40, RZ, 0xc0, !PT ;  /* 0x0000004034387812 */ /* 0x002fce00078ec0ff */
[----:B0-----:R-:W0:Y:S02]  /*0170*/  MUFU.RCP R0, R0 ;  /* 0x0000000000007308 */ /* 0x001e240000001000 */
[----:B0-----:R-:W-:Y:S01]  /*0180*/  IADD3 R2, R0, 0xffffffe, RZ ;  /* 0x0ffffffe00027810 */ /* 0x001fe20007ffe0ff */
[----:B------:R-:W-:-:S05]  /*0190*/  IMAD.MOV R0, RZ, RZ, -R11 ;  /* 0x000000ffff007224 */ /* 0x000fca00078e0a0b */
[----:B------:R0:W1:Y:S02]  /*01a0*/  F2I.FTZ.U32.TRUNC.NTZ R3, R2 ;  /* 0x0000000200037305 */ /* 0x000064000021f000 */
[----:B0-----:R-:W-:Y:S02]  /*01b0*/  IMAD.MOV.U32 R2, RZ, RZ, RZ ;  /* 0x000000ffff027224 */ /* 0x001fe400078e00ff */
[----:B-1----:R-:W-:-:S04]  /*01c0*/  IMAD.MOV R8, RZ, RZ, -R3 ;  /* 0x000000ffff087224 */ /* 0x002fc800078e0a03 */
[----:B------:R-:W-:Y:S02]  /*01d0*/  IMAD R9, R8, R7, RZ ;  /* 0x0000000708097224 */ /* 0x000fe400078e02ff */
[----:B------:R-:W-:Y:S02]  /*01e0*/  IMAD.MOV.U32 R8, RZ, RZ, R10 ;  /* 0x000000ffff087224 */ /* 0x000fe400078e000a */
[----:B------:R-:W-:-:S06]  /*01f0*/  IMAD.HI.U32 R3, R3, R9, R2 ;  /* 0x0000000903037227 */ /* 0x000fcc00078e0002 */
[----:B------:R-:W-:-:S04]  /*0200*/  IMAD.HI.U32 R3, R3, R8, RZ ;  /* 0x0000000803037227 */ /* 0x000fc800078e00ff */
[----:B------:R-:W-:-:S05]  /*0210*/  IMAD R0, R3, R0, R8 ;  /* 0x0000000003007224 */ /* 0x000fca00078e0208 */
[----:B------:R-:W-:-:S13]  /*0220*/  ISETP.GT.U32.AND P1, PT, R7, R0, PT ;  /* 0x000000000700720c */ /* 0x000fda0003f24070 */
[----:B------:R-:W-:Y:S01]  /*0230*/  @!P1 IMAD.IADD R0, R0, 0x1, -R7 ;  /* 0x0000000100009824 */ /* 0x000fe200078e0a07 */
[----:B------:R-:W-:Y:S02]  /*0240*/  @!P1 IADD3 R3, R3, 0x1, RZ ;  /* 0x0000000103039810 */ /* 0x000fe40007ffe0ff */
[----:B------:R-:W-:Y:S02]  /*0250*/  ISETP.NE.AND P1, PT, R4, RZ, PT ;  /* 0x000000ff0400720c */ /* 0x000fe40003f25270 */
[----:B------:R-:W-:Y:S02]  /*0260*/  ISETP.GE.U32.AND P0, PT, R0, R7, PT ;  /* 0x000000070000720c */ /* 0x000fe40003f06070 */
[----:B------:R-:W-:-:S04]  /*0270*/  LOP3.LUT R0, R5, R4, RZ, 0x3c, !PT ;  /* 0x0000000405007212 */ /* 0x000fc800078e3cff */
[----:B------:R-:W-:Y:S02]  /*0280*/  ISETP.GE.AND P2, PT, R0, RZ, PT ;  /* 0x000000ff0000720c */ /* 0x000fe40003f46270 */
[----:B------:R-:W-:-:S05]  /*0290*/  IADD3 R0, R6, c[0x0][0x178], RZ ;  /* 0x00005e0006007a10 */ /* 0x000fca0007ffe0ff */
[----:B------:R-:W-:-:S05]  /*02a0*/  @P0 IADD3 R3, R3, 0x1, RZ ;  /* 0x0000000103030810 */ /* 0x000fca0007ffe0ff */
[----:B------:R-:W-:Y:S01]  /*02b0*/  IMAD.MOV.U32 R2, RZ, RZ, R3 ;  /* 0x000000ffff027224 */ /* 0x000fe200078e0003 */
[----:B------:R-:W-:-:S03]  /*02c0*/  SHF.R.S32.HI R3, RZ, 0x1f, R0 ;  /* 0x0000001fff037819 */ /* 0x000fc60000011400 */
[----:B------:R-:W-:Y:S01]  /*02d0*/  @!P2 IMAD.MOV R2, RZ, RZ, -R2 ;  /* 0x000000ffff02a224 */ /* 0x000fe200078e0a02 */
[----:B------:R-:W-:Y:S02]  /*02e0*/  @!P1 LOP3.LUT R2, RZ, R4, RZ, 0x33, !PT ;  /* 0x00000004ff029212 */ /* 0x000fe400078e33ff */
[----:B------:R-:W-:-:S03]  /*02f0*/  LEA.HI R3, R3, R0, RZ, 0x6 ;  /* 0x0000000003037211 */ /* 0x000fc600078f30ff */
[----:B------:R-:W-:Y:S02]  /*0300*/  IMAD.SHL.U32 R6, R2, 0x8, RZ ;  /* 0x0000000802067824 */ /* 0x000fe400078e00ff */
[----:B------:R-:W-:-:S03]  /*0310*/  IMAD.MOV R2, RZ, RZ, -R2 ;  /* 0x000000ffff027224 */ /* 0x000fc600078e0a02 */
[----:B------:R-:W-:Y:S01]  /*0320*/  LEA.HI.SX32 R3, R3, -R6, 0x1a ;  /* 0x8000000603037211 */ /* 0x000fe200078fd2ff */
[----:B------:R-:W-:-:S03]  /*0330*/  IMAD R4, R4, R2, R5 ;  /* 0x0000000204047224 */ /* 0x000fc600078e0205 */
[----:B------:R-:W-:Y:S02]  /*0340*/  IMNMX R11, R3, 0x8, PT ;  /* 0x00000008030b7817 */ /* 0x000fe40003800200 */
[----:B------:R-:W-:Y:S02]  /*0350*/  IABS R9, R4 ;  /* 0x0000000400097213 */ /* 0x000fe40000000000 */
[----:B------:R-:W-:-:S04]  /*0360*/  IABS R7, R11 ;  /* 0x0000000b00077213 */ /* 0x000fc80000000000 */
[----:B------:R-:W0:Y:S08]  /*0370*/  I2F.RP R0, R7 ;  /* 0x0000000700007306 */ /* 0x000e300000209400 */
[----:B0-----:R-:W0:Y:S02]  /*0380*/  MUFU.RCP R0, R0 ;  /* 0x0000000000007308 */ /* 0x001e240000001000 */
[----:B0-----:R-:W-:-:S06]  /*0390*/  IADD3 R3, R0, 0xffffffe, RZ ;  /* 0x0ffffffe00037810 */ /* 0x001fcc0007ffe0ff */
[----:B------:R-:W0:Y:S02]  /*03a0*/  F2I.FTZ.U32.TRUNC.NTZ R3, R3 ;  /* 0x0000000300037305 */ /* 0x000e24000021f000 */
[----:B0-----:R-:W-:-:S04]  /*03b0*/  IMAD.MOV R8, RZ, RZ, -R3 ;  /* 0x000000ffff087224 */ /* 0x001fc800078e0a03 */
[----:B------:R-:W-:Y:S01]  /*03c0*/  IMAD.MOV.U32 R2, RZ, RZ, R8 ;  /* 0x000000ffff027224 */ /* 0x000fe200078e0008 */
[----:B------:R-:W-:-:S03]  /*03d0*/  IABS R8, R11 ;  /* 0x0000000b00087213 */ /* 0x000fc60000000000 */
[----:B------:R-:W-:Y:S02]  /*03e0*/  IMAD R5, R2, R7, RZ ;  /* 0x0000000702057224 */ /* 0x000fe400078e02ff */
[----:B------:R-:W-:Y:S02]  /*03f0*/  IMAD.MOV.U32 R2, RZ, RZ, RZ ;  /* 0x000000ffff027224 */ /* 0x000fe400078e00ff */
[----:B------:R-:W-:Y:S02]  /*0400*/  IMAD.MOV R0, RZ, RZ, -R8 ;  /* 0x000000ffff007224 */ /* 0x000fe400078e0a08 */
[----:B------:R-:W-:-:S06]  /*0410*/  IMAD.HI.U32 R2, R3, R5, R2 ;  /* 0x0000000503027227 */ /* 0x000fcc00078e0002 */
[----:B------:R-:W-:-:S04]  /*0420*/  IMAD.HI.U32 R2, R2, R9, RZ ;  /* 0x0000000902027227 */ /* 0x000fc800078e00ff */
[----:B------:R-:W-:Y:S02]  /*0430*/  IMAD R0, R2, R0, R9 ;  /* 0x0000000002007224 */ /* 0x000fe400078e0209 */
[----:B------:R-:W-:-:S03]  /*0440*/  CS2R R8, SRZ ;  /* 0x0000000000087805 */ /* 0x000fc6000001ff00 */
[----:B------:R-:W-:-:S13]  /*0450*/  ISETP.GT.U32.AND P1, PT, R7, R0, PT ;  /* 0x000000000700720c */ /* 0x000fda0003f24070 */
[----:B------:R-:W-:Y:S01]  /*0460*/  @!P1 IMAD.IADD R0, R0, 0x1, -R7 ;  /* 0x0000000100009824 */ /* 0x000fe200078e0a07 */
[----:B------:R-:W-:Y:S02]  /*0470*/  @!P1 IADD3 R2, R2, 0x1, RZ ;  /* 0x0000000102029810 */ /* 0x000fe40007ffe0ff */
[----:B------:R-:W-:Y:S02]  /*0480*/  ISETP.NE.AND P1, PT, R11, RZ, PT ;  /* 0x000000ff0b00720c */ /* 0x000fe40003f25270 */
[----:B------:R-:W-:Y:S02]  /*0490*/  ISETP.GE.U32.AND P0, PT, R0, R7, PT ;  /* 0x000000070000720c */ /* 0x000fe40003f06070 */
[----:B------:R-:W-:-:S04]  /*04a0*/  LOP3.LUT R0, R4, R11, RZ, 0x3c, !PT ;  /* 0x0000000b04007212 */ /* 0x000fc800078e3cff */
[----:B------:R-:W-:-:S07]  /*04b0*/  ISETP.GE.AND P2, PT, R0, RZ, PT ;  /* 0x000000ff0000720c */ /* 0x000fce0003f46270 */
[----:B------:R-:W-:Y:S02]  /*04c0*/  @P0 IADD3 R2, R2, 0x1, RZ ;  /* 0x0000000102020810 */ /* 0x000fe40007ffe0ff */
[----:B------:R-:W-:-:S04]  /*04d0*/  ISETP.GE.AND P0, PT, R38, 0x80, PT ;  /* 0x000000802600780c */ /* 0x000fc80003f06270 */
[----:B------:R-:W-:Y:S01]  /*04e0*/  @!P2 IMAD.MOV R2, RZ, RZ, -R2 ;  /* 0x000000ffff02a224 */ /* 0x000fe200078e0a02 */
[----:B------:R-:W-:-:S05]  /*04f0*/  @!P1 LOP3.LUT R2, RZ, R11, RZ, 0x33, !PT ;  /* 0x0000000bff029212 */ /* 0x000fca00078e33ff */
[----:B------:R-:W-:Y:S02]  /*0500*/  IMAD.MOV R0, RZ, RZ, -R2 ;  /* 0x000000ffff007224 */ /* 0x000fe400078e0a02 */
[----:B------:R-:W-:Y:S02]  /*0510*/  IMAD.SHL.U32 R5, R2, 0x40, RZ ;  /* 0x0000004002057824 */ /* 0x000fe400078e00ff */
[----:B------:R-:W-:Y:S01]  /*0520*/  IMAD R0, R11, R0, R4 ;  /* 0x000000000b007224 */ /* 0x000fe200078e0204 */
[----:B------:R-:W-:Y:S01]  /*0530*/  SHF.R.U32.HI R4, RZ, 0x6, R52 ;  /* 0x00000006ff047819 */ /* 0x000fe20000011634 */
[----:B------:R-:W-:Y:S02]  /*0540*/  CS2R R10, SRZ ;  /* 0x00000000000a7805 */ /* 0x000fe4000001ff00 */
[----:B------:R-:W-:Y:S01]  /*0550*/  IMAD.IADD R3, R6, 0x1, R0 ;  /* 0x0000000106037824 */ /* 0x000fe200078e0200 */
[----:B------:R-:W-:Y:S01]  /*0560*/  LOP3.LUT R0, R52, 0x3f, RZ, 0xc0, !PT ;  /* 0x0000003f34007812 */ /* 0x000fe200078ec0ff */
[----:B------:R-:W-:Y:S01]  /*0570*/  CS2R R6, SRZ ;  /* 0x0000000000067805 */ /* 0x000fe2000001ff00 */
[----:B------:R-:W-:-:S03]  /*0580*/  SGXT.U32 R4, R4, 0x1 ;  /* 0x000000010404781a */ /* 0x000fc60000000000 */
[----:B------:R-:W-:-:S05]  /*0590*/  IMAD R54, R3, 0x40, R0 ;  /* 0x0000004003367824 */ /* 0x000fca00078e0200 */
[----:B------:R0:W-:Y:S01]  /*05a0*/  STL [R1], R54 ;  /* 0x0000003601007387 */ /* 0x0001e20000100800 */
[----:B------:R-:W-:Y:S05]  /*05b0*/  @!P0 BRA `(.L_x_0) ;  /* 0x0000993000008947 */ /* 0x000fea0003800000 */
[----:B------:R-:W-:Y:S01]  /*05c0*/  IABS R2, c[0x0][0x17c] ;  /* 0x00005f0000027a13 */ /* 0x000fe20000000000 */
[----:B------:R-:W-:Y:S01]  /*05d0*/  CS2R R80, SRZ ;  /* 0x0000000000507805 */ /* 0x000fe2000001ff00 */
[C---:B------:R-:W-:Y:S01]  /*05e0*/  IADD3 R8, R5.reuse, 0x3f, RZ ;  /* 0x0000003f05087810 */ /* 0x040fe20007ffe0ff */
[----:B------:R-:W-:Y:S01]  /*05f0*/  CS2R R82, SRZ ;  /* 0x0000000000527805 */ /* 0x000fe2000001ff00 */
[----:B------:R-:W1:Y:S01]  /*0600*/  I2F.RP R3, R2 ;  /* 0x0000000200037306 */ /* 0x000e620000209400 */
[C---:B------:R-:W-:Y:S01]  /*0610*/  IADD3 R10, R5.reuse, 0x3e, RZ ;  /* 0x0000003e050a7810 */ /* 0x040fe20007ffe0ff */
[----:B------:R-:W-:Y:S01]  /*0620*/  CS2R R84, SRZ ;  /* 0x0000000000547805 */ /* 0x000fe2000001ff00 */
[----:B------:R-:W-:Y:S01]  /*0630*/  IABS R11, R8 ;  /* 0x00000008000b7213 */ /* 0x000fe20000000000 */
[----:B------:R-:W-:Y:S01]  /*0640*/  CS2R R86, SRZ ;  /* 0x0000000000567805 */ /* 0x000fe2000001ff00 */
[----:B------:R-:W-:Y:S01]  /*0650*/  IABS R12, R10 ;  /* 0x0000000a000c7213 */ /* 0x000fe20000000000 */
[----:B------:R-:W-:Y:S01]  /*0660*/  CS2R R88, SRZ ;  /* 0x0000000000587805 */ /* 0x000fe2000001ff00 */
[C---:B------:R-:W-:Y:S01]  /*0670*/  IADD3 R13, R5.reuse, 0x3d, RZ ;  /* 0x0000003d050d7810 */ /* 0x040fe20007ffe0ff */
[----:B------:R-:W-:Y:S01]  /*0680*/  CS2R R90, SRZ ;  /* 0x00000000005a7805 */ /* 0x000fe2000001ff00 */
[C---:B------:R-:W-:Y:S01]  /*0690*/  IADD3 R16, R5.reuse, 0x3c, RZ ;  /* 0x0000003c05107810 */ /* 0x040fe20007ffe0ff */
[----:B------:R-:W-:Y:S01]  /*06a0*/  CS2R R120, SRZ ;  /* 0x0000000000787805 */ /* 0x000fe2000001ff00 */
[----:B------:R-:W-:Y:S01]  /*06b0*/  IABS R35, R13 ;  /* 0x0000000d00237213 */ /* 0x000fe20000000000 */
[----:B------:R-:W-:Y:S01]  /*06c0*/  CS2R R122, SRZ ;  /* 0x00000000007a7805 */ /* 0x000fe2000001ff00 */
[C---:B------:R-:W-:Y:S01]  /*06d0*/  IADD3 R17, R5.reuse, 0x3b, RZ ;  /* 0x0000003b05117810 */ /* 0x040fe20007ffe0ff */
[----:B------:R-:W-:Y:S01]  /*06e0*/  CS2R R112, SRZ ;  /* 0x0000000000707805 */ /* 0x000fe2000001ff00 */
[----:B------:R-:W-:Y:S01]  /*06f0*/  IABS R14, R16 ;  /* 0x00000010000e7213 */ /* 0x000fe20000000000 */
[----:B-1----:R-:W1:Y:S01]  /*0700*/  MUFU.RCP R3, R3 ;  /* 0x0000000300037308 */ /* 0x002e620000001000 */
[----:B------:R-:W-:Y:S01]  /*0710*/  IABS R15, R17 ;  /* 0x00000011000f7213 */ /* 0x000fe20000000000 */
[----:B------:R-:W-:Y:S01]  /*0720*/  CS2R R114, SRZ ;  /* 0x0000000000727805 */ /* 0x000fe2000001ff00 */
[----:B------:R-:W-:Y:S01]  /*0730*/  ISETP.GE.AND P3, PT, R10, RZ, PT ;  /* 0x000000ff0a00720c */ /* 0x000fe20003f66270 */
[----:B------:R-:W-:Y:S01]  /*0740*/  ULDC UR4, c[0x0][0x180] ;  /* 0x0000600000047ab9 */ /* 0x000fe20000000800 */
[----:B------:R-:W-:-:S02]  /*0750*/  IADD3 R10, R5, 0x3a, RZ ;  /* 0x0000003a050a7810 */ /* 0x000fc40007ffe0ff */
[----:B------:R-:W-:Y:S02]  /*0760*/  ISETP.GE.AND P5, PT, R8, RZ, PT ;  /* 0x000000ff0800720c */ /* 0x000fe40003fa6270 */
[----:B------:R-:W-:Y:S02]  /*0770*/  IABS R33, R10 ;  /* 0x0000000a00217213 */ /* 0x000fe40000000000 */
[C---:B------:R-:W-:Y:S02]  /*0780*/  IADD3 R19, R5.reuse, 0x37, RZ ;  /* 0x0000003705137810 */ /* 0x040fe40007ffe0ff */
[----:B------:R-:W-:Y:S02]  /*0790*/  IADD3 R20, R5, 0x36, RZ ;  /* 0x0000003605147810 */ /* 0x000fe40007ffe0ff */
[----:B------:R-:W-:Y:S02]  /*07a0*/  IABS R21, R19 ;  /* 0x0000001300157213 */ /* 0x000fe40000000000 */
[----:B-1----:R-:W-:-:S02]  /*07b0*/  IADD3 R6, R3, 0xffffffe, RZ ;  /* 0x0ffffffe03067810 */ /* 0x002fc40007ffe0ff */
[C---:B------:R-:W-:Y:S02]  /*07c0*/  IADD3 R25, R5.reuse, 0x2f, RZ ;  /* 0x0000002f05197810 */ /* 0x040fe40007ffe0ff */
[----:B------:R1:W2:Y:S01]  /*07d0*/  F2I.FTZ.U32.TRUNC.NTZ R7, R6 ;  /* 0x0000000600077305 */ /* 0x0002a2000021f000 */
[C---:B------:R-:W-:Y:S02]  /*07e0*/  IADD3 R26, R5.reuse, 0x2e, RZ ;  /* 0x0000002e051a7810 */ /* 0x040fe40007ffe0ff */
[----:B------:R-:W-:Y:S02]  /*07f0*/  IABS R23, R25 ;  /* 0x0000001900177213 */ /* 0x000fe40000000000 */
[----:B------:R-:W-:Y:S02]  /*0800*/  IABS R41, R26 ;  /* 0x0000001a00297213 */ /* 0x000fe40000000000 */
[----:B------:R-:W-:Y:S01]  /*0810*/  IADD3 R28, R5, 0x14, RZ ;  /* 0x00000014051c7810 */ /* 0x000fe20007ffe0ff */
[----:B-1----:R-:W-:Y:S01]  /*0820*/  IMAD.MOV.U32 R6, RZ, RZ, RZ ;  /* 0x000000ffff067224 */ /* 0x002fe200078e00ff */
[----:B------:R-:W-:-:S02]  /*0830*/  IABS R32, c[0x0][0x178] ;  /* 0x00005e0000207a13 */ /* 0x000fc40000000000 */
[----:B------:R-:W-:Y:S02]  /*0840*/  IABS R27, R28 ;  /* 0x0000001c001b7213 */ /* 0x000fe40000000000 */
[C---:B------:R-:W-:Y:S01]  /*0850*/  IADD3 R34, R5.reuse, 0x9, RZ ;  /* 0x0000000905227810 */ /* 0x040fe20007ffe0ff */
[--C-:B--2---:R-:W-:Y:S01]  /*0860*/  IMAD.MOV R9, RZ, RZ, -R7.reuse ;  /* 0x000000ffff097224 */ /* 0x104fe200078e0a07 */
[----:B------:R-:W-:Y:S02]  /*0870*/  IADD3 R40, R5, 0x7, RZ ;  /* 0x0000000705287810 */ /* 0x000fe40007ffe0ff */
[----:B------:R-:W-:Y:S01]  /*0880*/  IABS R55, R34 ;  /* 0x0000002200377213 */ /* 0x000fe20000000000 */
[----:B------:R-:W-:Y:S01]  /*0890*/  IMAD R9, R9, R2, RZ ;  /* 0x0000000209097224 */ /* 0x000fe200078e02ff */
[----:B------:R-:W-:Y:S02]  /*08a0*/  IABS R59, R40 ;  /* 0x00000028003b7213 */ /* 0x000fe40000000000 */
[----:B------:R-:W-:Y:S01]  /*08b0*/  IADD3 R44, R5, 0x5, RZ ;  /* 0x00000005052c7810 */ /* 0x000fe20007ffe0ff */
[----:B------:R-:W-:Y:S01]  /*08c0*/  IMAD.HI.U32 R3, R7, R9, R6 ;  /* 0x0000000907037227 */ /* 0x000fe200078e0006 */
[----:B------:R-:W-:-:S02]  /*08d0*/  IADD3 R42, R5, 0x6, RZ ;  /* 0x00000006052a7810 */ /* 0x000fc40007ffe0ff */
[----:B------:R-:W-:Y:S01]  /*08e0*/  IABS R63, R44 ;  /* 0x0000002c003f7213 */ /* 0x000fe20000000000 */
[----:B------:R-:W-:Y:S01]  /*08f0*/  IMAD.MOV.U32 R9, RZ, RZ, R11 ;  /* 0x000000ffff097224 */ /* 0x000fe200078e000b */
[----:B------:R-:W-:Y:S01]  /*0900*/  IADD3 R46, R5, 0x4, RZ ;  /* 0x00000004052e7810 */ /* 0x000fe20007ffe0ff */
[----:B------:R-:W-:Y:S01]  /*0910*/  IMAD.MOV.U32 R11, RZ, RZ, R12 ;  /* 0x000000ffff0b7224 */ /* 0x000fe200078e000c */
[----:B------:R-:W-:Y:S01]  /*0920*/  IABS R61, R42 ;  /* 0x0000002a003d7213 */ /* 0x000fe20000000000 */
[----:B------:R-:W-:Y:S01]  /*0930*/  IMAD.HI.U32 R6, R3, R9, RZ ;  /* 0x0000000903067227 */ /* 0x000fe200078e00ff */
[----:B------:R-:W-:Y:S02]  /*0940*/  IADD3 R48, R5, 0x2, RZ ;  /* 0x0000000205307810 */ /* 0x000fe40007ffe0ff */
[----:B------:R-:W-:Y:S01]  /*0950*/  IABS R65, R46 ;  /* 0x0000002e00417213 */ /* 0x000fe20000000000 */
[----:B------:R-:W-:Y:S01]  /*0960*/  IMAD.HI.U32 R7, R3, R11, RZ ;  /* 0x0000000b03077227 */ /* 0x000fe200078e00ff */
[----:B------:R-:W-:-:S02]  /*0970*/  IABS R69, R48 ;  /* 0x0000003000457213 */ /* 0x000fc40000000000 */
[----:B------:R-:W-:Y:S01]  /*0980*/  IADD3 R50, R5, 0x1, RZ ;  /* 0x0000000105327810 */ /* 0x000fe20007ffe0ff */
[----:B------:R-:W-:Y:S01]  /*0990*/  IMAD.MOV R7, RZ, RZ, -R7 ;  /* 0x000000ffff077224 */ /* 0x000fe200078e0a07 */
[----:B------:R-:W-:Y:S01]  /*09a0*/  IABS R73, R5 ;  /* 0x0000000500497213 */ /* 0x000fe20000000000 */
[----:B------:R-:W-:Y:S01]  /*09b0*/  IMAD.MOV R6, RZ, RZ, -R6 ;  /* 0x000000ffff067224 */ /* 0x000fe200078e0a06 */
[----:B------:R-:W-:Y:S01]  /*09c0*/  IABS R71, R50 ;  /* 0x0000003200477213 */ /* 0x000fe20000000000 */
[C---:B------:R-:W-:Y:S01]  /*09d0*/  IMAD R7, R2.reuse, R7, R11 ;  /* 0x0000000702077224 */ /* 0x040fe200078e020b */
[----:B------:R-:W-:Y:S01]  /*09e0*/  IABS R57, R54 ;  /* 0x0000003600397213 */ /* 0x000fe20000000000 */
[----:B------:R-:W-:Y:S01]  /*09f0*/  IMAD R9, R2, R6, R9 ;  /* 0x0000000602097224 */ /* 0x000fe200078e0209 */
[----:B------:R-:W-:Y:S01]  /*0a00*/  LOP3.LUT R124, R52, 0x7f, RZ, 0xc0, !PT ;  /* 0x0000007f347c7812 */ /* 0x000fe200078ec0ff */
[----:B------:R-:W-:Y:S01]  /*0a10*/  IMAD.HI.U32 R6, R3, R35, RZ ;  /* 0x0000002303067227 */ /* 0x000fe200078e00ff */
[----:B------:R-:W-:-:S02]  /*0a20*/  ISETP.GT.U32.AND P1, PT, R2, R7, PT ;  /* 0x000000070200720c */ /* 0x000fc40003f24070 */
[----:B------:R-:W-:Y:S01]  /*0a30*/  ISETP.GT.U32.AND P0, PT, R2, R9, PT ;  /* 0x000000090200720c */ /* 0x000fe20003f04070 */
[----:B------:R-:W-:Y:S01]  /*0a40*/  IMAD.MOV R12, RZ, RZ, -R6 ;  /* 0x000000ffff0c7224 */ /* 0x000fe200078e0a06 */
[C---:B------:R-:W-:Y:S01]  /*0a50*/  LOP3.LUT R119, R4.reuse, 0x7e, RZ, 0xfc, !PT ;  /* 0x0000007e04777812 */ /* 0x040fe200078efcff */
[C---:B------:R-:W-:Y:S01]  /*0a60*/  IMAD.HI.U32 R11, R3.reuse, R14, RZ ;  /* 0x0000000e030b7227 */ /* 0x040fe200078e00ff */
[C---:B------:R-:W-:Y:S02]  /*0a70*/  LOP3.LUT R118, R4.reuse, 0x7c, RZ, 0xfc, !PT ;  /* 0x0000007c04767812 */ /* 0x040fe400078efcff */
[C---:B------:R-:W-:Y:S01]  /*0a80*/  LOP3.LUT R117, R4.reuse, 0x7a, RZ, 0xfc, !PT ;  /* 0x0000007a04757812 */ /* 0x040fe200078efcff */
[----:B------:R-:W-:Y:S01]  /*0a90*/  IMAD.HI.U32 R6, R3, R15, RZ ;  /* 0x0000000f03067227 */ /* 0x000fe200078e00ff */
[C---:B------:R-:W-:Y:S02]  /*0aa0*/  LOP3.LUT R116, R4.reuse, 0x78, RZ, 0xfc, !PT ;  /* 0x0000007804747812 */ /* 0x040fe400078efcff */
[----:B------:R-:W-:Y:S01]  /*0ab0*/  LOP3.LUT R111, R4, 0x76, RZ, 0xfc, !PT ;  /* 0x00000076046f7812 */ /* 0x000fe200078efcff */
[----:B------:R-:W-:Y:S01]  /*0ac0*/  @!P1 IMAD.IADD R7, R7, 0x1, -R2 ;  /* 0x0000000107079824 */ /* 0x000fe200078e0a02 */
[----:B------:R-:W-:Y:S01]  /*0ad0*/  ISETP.GE.AND P1, PT, R13, RZ, PT ;  /* 0x000000ff0d00720c */ /* 0x000fe20003f26270 */
[----:B------:R-:W-:Y:S01]  /*0ae0*/  IMAD.MOV R11, RZ, RZ, -R11 ;  /* 0x000000ffff0b7224 */ /* 0x000fe200078e0a0b */
[C---:B------:R-:W-:Y:S01]  /*0af0*/  IADD3 R13, R5.reuse, 0x38, RZ ;  /* 0x00000038050d7810 */ /* 0x040fe20007ffe0ff */
[C---:B------:R-:W-:Y:S01]  /*0b00*/  IMAD R35, R2.reuse, R12, R35 ;  /* 0x0000000c02237224 */ /* 0x040fe200078e0223 */
[C---:B------:R-:W-:Y:S01]  /*0b10*/  ISETP.GT.U32.AND P6, PT, R2.reuse, R7, PT ;  /* 0x000000070200720c */ /* 0x040fe20003fc4070 */
[----:B------:R-:W-:Y:S01]  /*0b20*/  IMAD.MOV R6, RZ, RZ, -R6 ;  /* 0x000000ffff067224 */ /* 0x000fe200078e0a06 */
[----:B------:R-:W-:Y:S01]  /*0b30*/  IADD3 R12, R5, 0x39, RZ ;  /* 0x00000039050c7810 */ /* 0x000fe20007ffe0ff */
[----:B------:R-:W-:Y:S01]  /*0b40*/  @!P0 IMAD.IADD R9, R9, 0x1, -R2 ;  /* 0x0000000109098824 */ /* 0x000fe200078e0a02 */
[C---:B------:R-:W-:Y:S01]  /*0b50*/  ISETP.GT.U32.AND P0, PT, R2.reuse, R35, PT ;  /* 0x000000230200720c */ /* 0x040fe20003f04070 */
[----:B------:R-:W-:Y:S01]  /*0b60*/  IMAD R14, R2, R11, R14 ;  /* 0x0000000b020e7224 */ /* 0x000fe200078e020e */
[----:B------:R-:W-:Y:S01]  /*0b70*/  LOP3.LUT R110, R4, 0x74, RZ, 0xfc, !PT ;  /* 0x00000074046e7812 */ /* 0x000fe200078efcff */
[C---:B------:R-:W-:Y:S01]  /*0b80*/  IMAD R15, R2.reuse, R6, R15 ;  /* 0x00000006020f7224 */ /* 0x040fe200078e020f */
[C---:B------:R-:W-:Y:S01]  /*0b90*/  ISETP.GT.U32.AND P2, PT, R2.reuse, R9, PT ;  /* 0x000000090200720c */ /* 0x040fe20003f44070 */
[----:B------:R-:W-:Y:S01]  /*0ba0*/  IMAD.HI.U32 R6, R3, R33, RZ ;  /* 0x0000002103067227 */ /* 0x000fe200078e00ff */
[----:B------:R-:W-:-:S02]  /*0bb0*/  ISETP.GT.U32.AND P4, PT, R2, R14, PT ;  /* 0x0000000e0200720c */ /* 0x000fc40003f84070 */
[----:B------:R-:W-:Y:S01]  /*0bc0*/  LOP3.LUT R109, R4, 0x72, RZ, 0xfc, !PT ;  /* 0x00000072046d7812 */ /* 0x000fe200078efcff */
[----:B------:R-:W-:Y:S01]  /*0bd0*/  @!P6 IMAD.IADD R7, R7, 0x1, -R2 ;  /* 0x000000010707e824 */ /* 0x000fe200078e0a02 */
[----:B------:R-:W-:Y:S01]  /*0be0*/  ISETP.GT.U32.AND P6, PT, R2, R15, PT ;  /* 0x0000000f0200720c */ /* 0x000fe20003fc4070 */
[----:B------:R-:W-:Y:S01]  /*0bf0*/  IMAD.MOV R8, RZ, RZ, -R6 ;  /* 0x000000ffff087224 */ /* 0x000fe200078e0a06 */
[----:B------:R-:W-:Y:S01]  /*0c00*/  LOP3.LUT R108, R4, 0x70, RZ, 0xfc, !PT ;  /* 0x00000070046c7812 */ /* 0x000fe200078efcff */
[--C-:B------:R-:W-:Y:S01]  /*0c10*/  @!P0 IMAD.IADD R35, R35, 0x1, -R2.reuse ;  /* 0x0000000123238824 */ /* 0x100fe200078e0a02 */
[----:B------:R-:W-:Y:S01]  /*0c20*/  ISETP.GE.AND P0, PT, R17, RZ, PT ;  /* 0x000000ff1100720c */ /* 0x000fe20003f06270 */
[----:B------:R-:W-:Y:S01]  /*0c30*/  IMAD R33, R2, R8, R33 ;  /* 0x0000000802217224 */ /* 0x000fe200078e0221 */
[----:B------:R-:W-:Y:S01]  /*0c40*/  IABS R17, R13 ;  /* 0x0000000d00117213 */ /* 0x000fe20000000000 */
[--C-:B------:R-:W-:Y:S01]  /*0c50*/  @!P2 IMAD.IADD R9, R9, 0x1, -R2.reuse ;  /* 0x000000010909a824 */ /* 0x100fe200078e0a02 */
[----:B------:R-:W-:Y:S01]  /*0c60*/  ISETP.GE.AND P2, PT, R16, RZ, PT ;  /* 0x000000ff1000720c */ /* 0x000fe20003f46270 */
[--C-:B------:R-:W-:Y:S01]  /*0c70*/  @!P4 IMAD.IADD R14, R14, 0x1, -R2.reuse ;  /* 0x000000010e0ec824 */ /* 0x100fe200078e0a02 */
[----:B------:R-:W-:Y:S01]  /*0c80*/  IABS R16, R12 ;  /* 0x0000000c00107213 */ /* 0x000fe20000000000 */
[----:B------:R-:W-:Y:S01]  /*0c90*/  @!P5 IMAD.MOV R9, RZ, RZ, -R9 ;  /* 0x000000ffff09d224 */ /* 0x000fe200078e0a09 */
[C---:B------:R-:W-:Y:S01]  /*0ca0*/  ISETP.GT.U32.AND P4, PT, R2.reuse, R35, PT ;  /* 0x000000230200720c */ /* 0x040fe20003f84070 */
[----:B------:R-:W-:Y:S01]  /*0cb0*/  @!P6 IMAD.IADD R15, R15, 0x1, -R2 ;  /* 0x000000010f0fe824 */ /* 0x000fe200078e0a02 */
[----:B------:R-:W-:Y:S01]  /*0cc0*/  ISETP.GT.U32.AND P5, PT, R2, R14, PT ;  /* 0x0000000e0200720c */ /* 0x000fe20003fa4070 */
[----:B------:R-:W-:Y:S01]  /*0cd0*/  IMAD.HI.U32 R6, R3, R16, RZ ;  /* 0x0000001003067227 */ /* 0x000fe200078e00ff */
[----:B------:R-:W-:-:S02]  /*0ce0*/  LOP3.LUT R107, R4, 0x6e, RZ, 0xfc, !PT ;  /* 0x0000006e046b7812 */ /* 0x000fc400078efcff */
[----:B------:R-:W-:Y:S01]  /*0cf0*/  ISETP.GT.U32.AND P6, PT, R2, R15, PT ;  /* 0x0000000f0200720c */ /* 0x000fe20003fc4070 */
[----:B------:R-:W-:Y:S01]  /*0d00*/  IMAD.MOV R11, RZ, RZ, -R6 ;  /* 0x000000ffff0b7224 */ /* 0x000fe200078e0a06 */
[C---:B------:R-:W-:Y:S01]  /*0d10*/  LOP3.LUT R106, R4.reuse, 0x6c, RZ, 0xfc, !PT ;  /* 0x0000006c046a7812 */ /* 0x040fe200078efcff */
[----:B------:R-:W-:Y:S01]  /*0d20*/  IMAD.HI.U32 R8, R3, R21, RZ ;  /* 0x0000001503087227 */ /* 0x000fe200078e00ff */
[C---:B------:R-:W-:Y:S02]  /*0d30*/  LOP3.LUT R105, R4.reuse, 0x6a, RZ, 0xfc, !PT ;  /* 0x0000006a04697812 */ /* 0x040fe400078efcff */
[----:B------:R-:W-:Y:S01]  /*0d40*/  LOP3.LUT R104, R4, 0x68, RZ, 0xfc, !PT ;  /* 0x0000006804687812 */ /* 0x000fe200078efcff */
[----:B------:R-:W-:Y:S01]  /*0d50*/  @!P4 IMAD.IADD R35, R35, 0x1, -R2 ;  /* 0x000000012323c824 */ /* 0x000fe200078e0a02 */
[C---:B------:R-:W-:Y:S01]  /*0d60*/  ISETP.GT.U32.AND P4, PT, R2.reuse, R33, PT ;  /* 0x000000210200720c */ /* 0x040fe20003f84070 */
[----:B------:R-:W-:Y:S01]  /*0d70*/  IMAD R16, R2, R11, R16 ;  /* 0x0000000b02107224 */ /* 0x000fe200078e0210 */
[----:B------:R-:W-:Y:S01]  /*0d80*/  IABS R11, R20 ;  /* 0x00000014000b7213 */ /* 0x000fe20000000000 */
[--C-:B------:R-:W-:Y:S01]  /*0d90*/  @!P5 IMAD.IADD R14, R14, 0x1, -R2.reuse ;  /* 0x000000010e0ed824 */ /* 0x100fe200078e0a02 */
[----:B------:R-:W-:Y:S01]  /*0da0*/  ISETP.GE.AND P5, PT, R10, RZ, PT ;  /* 0x000000ff0a00720c */ /* 0x000fe20003fa6270 */
[----:B------:R-:W-:Y:S01]  /*0db0*/  @!P6 IMAD.IADD R15, R15, 0x1, -R2 ;  /* 0x000000010f0fe824 */ /* 0x000fe200078e0a02 */
[----:B------:R-:W-:Y:S01]  /*0dc0*/  ISETP.GT.U32.AND P6, PT, R2, R16, PT ;  /* 0x000000100200720c */ /* 0x000fe20003fc4070 */
[----:B------:R-:W-:Y:S01]  /*0dd0*/  IMAD.MOV.U32 R10, RZ, RZ, R7 ;  /* 0x000000ffff0a7224 */ /* 0x000fe200078e0007 */
[C---:B------:R-:W-:Y:S01]  /*0de0*/  LOP3.LUT R103, R4.reuse, 0x66, RZ, 0xfc, !PT ;  /* 0x0000006604677812 */ /* 0x040fe200078efcff */
[----:B------:R-:W-:Y:S01]  /*0df0*/  IMAD.HI.U32 R6, R3, R17, RZ ;  /* 0x0000001103067227 */ /* 0x000fe200078e00ff */
[----:B------:R-:W-:-:S02]  /*0e00*/  LOP3.LUT R102, R4, 0x64, RZ, 0xfc, !PT ;  /* 0x0000006404667812 */ /* 0x000fc400078efcff */
[----:B------:R-:W-:Y:S01]  /*0e10*/  LOP3.LUT R101, R4, 0x62, RZ, 0xfc, !PT ;  /* 0x0000006204657812 */ /* 0x000fe200078efcff */
[----:B------:R-:W-:Y:S01]  /*0e20*/  @!P4 IMAD.IADD R33, R33, 0x1, -R2 ;  /* 0x000000012121c824 */ /* 0x000fe200078e0a02 */
[----:B------:R-:W-:Y:S01]  /*0e30*/  ISETP.GE.AND P4, PT, R12, RZ, PT ;  /* 0x000000ff0c00720c */ /* 0x000fe20003f86270 */
[----:B------:R-:W-:Y:S01]  /*0e40*/  IMAD.MOV R8, RZ, RZ, -R8 ;  /* 0x000000ffff087224 */ /* 0x000fe200078e0a08 */
[C---:B------:R-:W-:Y:S01]  /*0e50*/  IADD3 R12, R5.reuse, 0x35, RZ ;  /* 0x00000035050c7810 */ /* 0x040fe20007ffe0ff */
[----:B------:R-:W-:Y:S01]  /*0e60*/  @!P3 IMAD.MOV R10, RZ, RZ, -R10 ;  /* 0x000000ffff0ab224 */ /* 0x000fe200078e0a0a */
[----:B------:R-:W-:Y:S01]  /*0e70*/  ISETP.GT.U32.AND P3, PT, R2, R33, PT ;  /* 0x000000210200720c */ /* 0x000fe20003f64070 */
[----:B------:R-:W-:Y:S01]  /*0e80*/  @!P6 IMAD.IADD R16, R16, 0x1, -R2 ;  /* 0x000000011010e824 */ /* 0x000fe200078e0a02 */
[----:B------:R-:W-:Y:S01]  /*0e90*/  IABS R18, R12 ;  /* 0x0000000c00127213 */ /* 0x000fe20000000000 */
[----:B------:R-:W-:Y:S01]  /*0ea0*/  IMAD.MOV R6, RZ, RZ, -R6 ;  /* 0x000000ffff067224 */ /* 0x000fe200078e0a06 */
[----:B------:R-:W-:Y:S01]  /*0eb0*/  LOP3.LUT R100, R4, 0x60, RZ, 0xfc, !PT ;  /* 0x0000006004647812 */ /* 0x000fe200078efcff */
[C---:B------:R-:W-:Y:S01]  /*0ec0*/  IMAD R21, R2.reuse, R8, R21 ;  /* 0x0000000802157224 */ /* 0x040fe200078e0215 */
[----:B------:R-:W-:Y:S01]  /*0ed0*/  IADD3 R8, R5, 0x33, RZ ;  /* 0x0000003305087810 */ /* 0x000fe20007ffe0ff */
[----:B------:R-:W-:Y:S01]  /*0ee0*/  @!P1 IMAD.MOV R35, RZ, RZ, -R35 ;  /* 0x000000ffff239224 */ /* 0x000fe200078e0a23 */
[C---:B------:R-:W-:Y:S01]  /*0ef0*/  ISETP.GT.U32.AND P1, PT, R2.reuse, R16, PT ;  /* 0x000000100200720c */ /* 0x040fe20003f24070 */
[----:B------:R-:W-:Y:S01]  /*0f00*/  IMAD R17, R2, R6, R17 ;  /* 0x0000000602117224 */ /* 0x000fe200078e0211 */
[----:B------:R-:W-:Y:S01]  /*0f10*/  IABS R36, R8 ;  /* 0x0000000800247213 */ /* 0x000fe20000000000 */
[----:B------:R-:W-:Y:S01]  /*0f20*/  IMAD.HI.U32 R6, R3, R11, RZ ;  /* 0x0000000b03067227 */ /* 0x000fe200078e00ff */
[----:B------:R-:W-:-:S02]  /*0f30*/  LOP3.LUT R99, R4, 0x5e, RZ, 0xfc, !PT ;  /* 0x0000005e04637812 */ /* 0x000fc400078efcff */
[C---:B------:R-:W-:Y:S01]  /*0f40*/  ISETP.GT.U32.AND P6, PT, R2.reuse, R17, PT ;  /* 0x000000110200720c */ /* 0x040fe20003fc4070 */
[----:B------:R-:W-:Y:S01]  /*0f50*/  @!P2 IMAD.MOV R14, RZ, RZ, -R14 ;  /* 0x000000ffff0ea224 */ /* 0x000fe200078e0a0e */
[----:B------:R-:W-:Y:S01]  /*0f60*/  ISETP.GT.U32.AND P2, PT, R2, R21, PT ;  /* 0x000000150200720c */ /* 0x000fe20003f44070 */
[----:B------:R-:W-:Y:S01]  /*0f70*/  IMAD.HI.U32 R7, R3, R18, RZ ;  /* 0x0000001203077227 */ /* 0x000fe200078e00ff */
[C---:B------:R-:W-:Y:S02]  /*0f80*/  LOP3.LUT R98, R4.reuse, 0x5c, RZ, 0xfc, !PT ;  /* 0x0000005c04627812 */ /* 0x040fe400078efcff */
[C---:B------:R-:W-:Y:S01]  /*0f90*/  LOP3.LUT R97, R4.reuse, 0x5a, RZ, 0xfc, !PT ;  /* 0x0000005a04617812 */ /* 0x040fe200078efcff */
[----:B------:R-:W-:Y:S01]  /*0fa0*/  IMAD.MOV R6, RZ, RZ, -R6 ;  /* 0x000000ffff067224 */ /* 0x000fe200078e0a06 */
[C---:B------:R-:W-:Y:S01]  /*0fb0*/  LOP3.LUT R96, R4.reuse, 0x58, RZ, 0xfc, !PT ;  /* 0x0000005804607812 */ /* 0x040fe200078efcff */
[--C-:B------:R-:W-:Y:S01]  /*0fc0*/  @!P3 IMAD.IADD R33, R33, 0x1, -R2.reuse ;  /* 0x000000012121b824 */ /* 0x100fe200078e0a02 */
[----:B------:R-:W-:Y:S01]  /*0fd0*/  ISETP.GE.AND P3, PT, R19, RZ, PT ;  /* 0x000000ff1300720c */ /* 0x000fe20003f66270 */
[----:B------:R-:W-:Y:S01]  /*0fe0*/  IMAD.MOV R7, RZ, RZ, -R7 ;  /* 0x000000ffff077224 */ /* 0x000fe200078e0a07 */
[----:B------:R-:W-:Y:S01]  /*0ff0*/  LOP3.LUT R95, R4, 0x56, RZ, 0xfc, !PT ;  /* 0x00000056045f7812 */ /* 0x000fe200078efcff */
[----:B------:R-:W-:Y:S01]  /*1000*/  IMAD R11, R2, R6, R11 ;  /* 0x00000006020b7224 */ /* 0x000fe200078e020b */
[----:B------:R-:W-:Y:S01]  /*1010*/  LOP3.LUT R94, R4, 0x54, RZ, 0xfc, !PT ;  /* 0x00000054045e7812 */ /* 0x000fe200078efcff */
[----:B------:R-:W-:Y:S01]  /*1020*/  @!P1 IMAD.IADD R16, R16, 0x1, -R2 ;  /* 0x0000000110109824 */ /* 0x000fe200078e0a02 */
[----:B------:R-:W-:Y:S01]  /*1030*/  ISETP.GE.AND P1, PT, R20, RZ, PT ;  /* 0x000000ff1400720c */ /* 0x000fe20003f26270 */
[C---:B------:R-:W-:Y:S01]  /*1040*/  IMAD R18, R2.reuse, R7, R18 ;  /* 0x0000000702127224 */ /* 0x040fe200078e0212 */
[----:B------:R-:W-:Y:S01]  /*1050*/  IADD3 R7, R5, 0x34, RZ ;  /* 0x0000003405077810 */ /* 0x000fe20007ffe0ff */
[----:B------:R-:W-:Y:S01]  /*1060*/  @!P5 IMAD.MOV R33, RZ, RZ, -R33 ;  /* 0x000000ffff21d224 */ /* 0x000fe200078e0a21 */
[C---:B------:R-:W-:Y:S01]  /*1070*/  ISETP.GT.U32.AND P5, PT, R2.reuse, R11, PT ;  /* 0x0000000b0200720c */ /* 0x040fe20003fa4070 */
[----:B------:R-:W-:Y:S01]  /*1080*/  @!P2 IMAD.IADD R21, R21, 0x1, -R2 ;  /* 0x000000011515a824 */ /* 0x000fe200078e0a02 */
[----:B------:R-:W-:Y:S01]  /*1090*/  IABS R24, R7 ;  /* 0x0000000700187213 */ /* 0x000fe20000000000 */
[----:B------:R-:W-:Y:S01]  /*10a0*/  @!P4 IMAD.MOV R16, RZ, RZ, -R16 ;  /* 0x000000ffff10c224 */ /* 0x000fe200078e0a10 */
[C---:B------:R-:W-:Y:S01]  /*10b0*/  ISETP.GT.U32.AND P4, PT, R2.reuse, R18, PT ;  /* 0x000000120200720c */ /* 0x040fe20003f84070 */
[----:B------:R-:W-:Y:S01]  /*10c0*/  @!P6 IMAD.IADD R17, R17, 0x1, -R2 ;  /* 0x000000011111e824 */ /* 0x000fe200078e0a02 */
[----:B------:R-:W-:Y:S01]  /*10d0*/  ISETP.GT.U32.AND P2, PT, R2, R21, PT ;  /* 0x000000150200720c */ /* 0x000fe20003f44070 */
[----:B------:R-:W-:Y:S01]  /*10e0*/  IMAD.HI.U32 R6, R3, R24, RZ ;  /* 0x0000001803067227 */ /* 0x000fe200078e00ff */
[----:B------:R-:W-:-:S02]  /*10f0*/  IADD3 R20, R5, 0x30, RZ ;  /* 0x0000003005147810 */ /* 0x000fc40007ffe0ff */
[----:B------:R-:W-:Y:S01]  /*1100*/  ISETP.GT.U32.AND P6, PT, R2, R17, PT ;  /* 0x000000110200720c */ /* 0x000fe20003fc4070 */
[----:B------:R-:W-:Y:S01]  /*1110*/  @!P0 IMAD.MOV R15, RZ, RZ, -R15 ;  /* 0x000000ffff0f8224 */ /* 0x000fe200078e0a0f */
[----:B------:R-:W-:Y:S01]  /*1120*/  ISETP.GE.AND P0, PT, R13, RZ, PT ;  /* 0x000000ff0d00720c */ /* 0x000fe20003f06270 */
[----:B------:R-:W-:Y:S01]  /*1130*/  @!P5 IMAD.IADD R11, R11, 0x1, -R2 ;  /* 0x000000010b0bd824 */ /* 0x000fe200078e0a02 */
[----:B------:R-:W-:Y:S01]  /*1140*/  IABS R22, R20 ;  /* 0x0000001400167213 */ /* 0x000fe20000000000 */
[----:B------:R-:W-:Y:S01]  /*1150*/  IMAD.MOV R13, RZ, RZ, -R6 ;  /* 0x000000ffff0d7224 */ /* 0x000fe200078e0a06 */
[----:B------:R-:W-:Y:S01]  /*1160*/  LOP3.LUT R93, R4, 0x52, RZ, 0xfc, !PT ;  /* 0x00000052045d7812 */ /* 0x000fe200078efcff */
[--C-:B------:R-:W-:Y:S01]  /*1170*/  @!P4 IMAD.IADD R18, R18, 0x1, -R2.reuse ;  /* 0x000000011212c824 */ /* 0x100fe200078e0a02 */
[C---:B------:R-:W-:Y:S01]  /*1180*/  ISETP.GT.U32.AND P5, PT, R2.reuse, R11, PT ;  /* 0x0000000b0200720c */ /* 0x040fe20003fa4070 */
[----:B------:R-:W-:Y:S01]  /*1190*/  @!P2 IMAD.IADD R21, R21, 0x1, -R2 ;  /* 0x000000011515a824 */ /* 0x000fe200078e0a02 */
[----:B------:R-:W-:Y:S01]  /*11a0*/  ISETP.GE.AND P2, PT, R7, RZ, PT ;  /* 0x000000ff0700720c */ /* 0x000fe20003f46270 */
[----:B------:R-:W-:Y:S01]  /*11b0*/  IMAD.HI.U32 R7, R3, R36, RZ ;  /* 0x0000002403077227 */ /* 0x000fe200078e00ff */
[----:B------:R-:W-:-:S02]  /*11c0*/  ISETP.GT.U32.AND P4, PT, R2, R18, PT ;  /* 0x000000120200720c */ /* 0x000fc40003f84070 */
[C---:B------:R-:W-:Y:S01]  /*11d0*/  LOP3.LUT R92, R4.reuse, 0x50, RZ, 0xfc, !PT ;  /* 0x00000050045c7812 */ /* 0x040fe200078efcff */
        /* <DEDUP_REMOVED lines=8> */
[--C-:B------:R-:W-:Y:S01]  /*1260*/  @!P5 IMAD.IADD R11, R11, 0x1, -R2.reuse ;  /* 0x000000010b0bd824 */ /* 0x100fe200078e0a02 */
[----:B------:R-:W-:Y:S01]  /*1270*/  ISETP.GT.U32.AND P5, PT, R2, R24, PT ;  /* 0x000000180200720c */ /* 0x000fe20003fa4070 */
[----:B------:R-:W-:Y:S01]  /*1280*/  @!P4 IMAD.IADD R18, R18, 0x1, -R2 ;  /* 0x000000011212c824 */ /* 0x000fe200078e0a02 */
[----:B------:R-:W-:Y:S01]  /*1290*/  ISETP.GT.U32.AND P4, PT, R2, R36, PT ;  /* 0x000000240200720c */ /* 0x000fe20003f84070 */
[----:B------:R-:W-:Y:S01]  /*12a0*/  @!P0 IMAD.MOV R17, RZ, RZ, -R17 ;  /* 0x000000ffff118224 */ /* 0x000fe200078e0a11 */
[----:B------:R-:W-:Y:S01]  /*12b0*/  IABS R19, R12 ;  /* 0x0000000c00137213 */ /* 0x000fe20000000000 */
[----:B------:R-:W-:Y:S01]  /*12c0*/  IMAD.HI.U32 R7, R3, R22, RZ ;  /* 0x0000001603077227 */ /* 0x000fe200078e00ff */
[----:B------:R-:W-:-:S02]  /*12d0*/  ISETP.GE.AND P0, PT, R8, RZ, PT ;  /* 0x000000ff0800720c */ /* 0x000fc40003f06270 */
[----:B------:R-:W-:Y:S01]  /*12e0*/  IADD3 R8, R5, 0x31, RZ ;  /* 0x0000003105087810 */ /* 0x000fe20007ffe0ff */
[----:B------:R-:W-:Y:S01]  /*12f0*/  IMAD.HI.U32 R6, R3, R19, RZ ;  /* 0x0000001303067227 */ /* 0x000fe200078e00ff */
[----:B------:R-:W-:Y:S02]  /*1300*/  LOP3.LUT R62, R4, 0x44, RZ, 0xfc, !PT ;  /* 0x00000044043e7812 */ /* 0x000fe400078efcff */
[----:B------:R-:W-:Y:S01]  /*1310*/  IABS R30, R8 ;  /* 0x00000008001e7213 */ /* 0x000fe20000000000 */
[----:B------:R-:W-:Y:S01]  /*1320*/  @!P5 IMAD.IADD R24, R24, 0x1, -R2 ;  /* 0x000000011818d824 */ /* 0x000fe200078e0a02 */
[C---:B------:R-:W-:Y:S01]  /*1330*/  LOP3.LUT R60, R4.reuse, 0x40, RZ, 0xfc, !PT ;  /* 0x00000040043c7812 */ /* 0x040fe200078efcff */
[----:B------:R-:W-:Y:S01]  /*1340*/  IMAD.MOV R6, RZ, RZ, -R6 ;  /* 0x000000ffff067224 */ /* 0x000fe200078e0a06 */
[----:B------:R-:W-:Y:S01]  /*1350*/  LOP3.LUT R58, R4, 0x3c, RZ, 0xfc, !PT ;  /* 0x0000003c043a7812 */ /* 0x000fe200078efcff */
[----:B------:R-:W-:Y:S01]  /*1360*/  @!P4 IMAD.IADD R36, R36, 0x1, -R2 ;  /* 0x000000012424c824 */ /* 0x000fe200078e0a02 */
[C---:B------:R-:W-:Y:S01]  /*1370*/  ISETP.GT.U32.AND P4, PT, R2.reuse, R24, PT ;  /* 0x000000180200720c */ /* 0x040fe20003f84070 */
[----:B------:R-:W-:-:S02]  /*1380*/  IMAD R19, R2, R6, R19 ;  /* 0x0000000602137224 */ /* 0x000fc400078e0213 */
[----:B------:R-:W-:-:S03]  /*1390*/  IMAD.HI.U32 R6, R3, R30, RZ ;  /* 0x0000001e03067227 */ /* 0x000fc600078e00ff */
[C---:B------:R-:W-:Y:S01]  /*13a0*/  ISETP.GT.U32.AND P5, PT, R2.reuse, R19, PT ;  /* 0x000000130200720c */ /* 0x040fe20003fa4070 */
[----:B------:R-:W-:Y:S02]  /*13b0*/  IMAD.MOV R13, RZ, RZ, -R6 ;  /* 0x000000ffff0d7224 */ /* 0x000fe400078e0a06 */
[----:B------:R-:W-:Y:S02]  /*13c0*/  IMAD.MOV R7, RZ, RZ, -R7 ;  /* 0x000000ffff077224 */ /* 0x000fe400078e0a07 */
[C---:B------:R-:W-:Y:S01]  /*13d0*/  IMAD R30, R2.reuse, R13, R30 ;  /* 0x0000000d021e7224 */ /* 0x040fe200078e021e */
[----:B------:R-:W-:Y:S01]  /*13e0*/  IADD3 R13, R5, 0x27, RZ ;  /* 0x00000027050d7810 */ /* 0x000fe20007ffe0ff */
[----:B------:R-:W-:Y:S02]  /*13f0*/  IMAD R22, R2, R7, R22 ;  /* 0x0000000702167224 */ /* 0x000fe400078e0216 */
[----:B------:R-:W-:Y:S01]  /*1400*/  @!P4 IMAD.IADD R24, R24, 0x1, -R2 ;  /* 0x000000011818c824 */ /* 0x000fe200078e0a02 */
[C---:B------:R-:W-:Y:S01]  /*1410*/  ISETP.GT.U32.AND P4, PT, R2.reuse, R30, PT ;  /* 0x0000001e0200720c */ /* 0x040fe20003f84070 */
[----:B------:R-:W-:Y:S01]  /*1420*/  @!P6 IMAD.MOV R18, RZ, RZ, -R18 ;  /* 0x000000ffff12e224 */ /* 0x000fe200078e0a12 */
[----:B------:R-:W-:Y:S01]  /*1430*/  ISETP.GT.U32.AND P6, PT, R2, R22, PT ;  /* 0x000000160200720c */ /* 0x000fe20003fc4070 */
[----:B------:R-:W-:Y:S01]  /*1440*/  IMAD.HI.U32 R6, R3, R23, RZ ;  /* 0x0000001703067227 */ /* 0x000fe200078e00ff */
[----:B------:R-:W-:-:S03]  /*1450*/  IABS R141, R13 ;  /* 0x0000000d008d7213 */ /* 0x000fc60000000000 */
[----:B------:R-:W-:Y:S01]  /*1460*/  @!P1 IMAD.MOV R11, RZ, RZ, -R11 ;  /* 0x000000ffff0b9224 */ /* 0x000fe200078e0a0b */
[----:B------:R-:W-:Y:S01]  /*1470*/  ISETP.GT.U32.AND P1, PT, R2, R36, PT ;  /* 0x000000240200720c */ /* 0x000fe20003f24070 */
[----:B------:R-:W-:Y:S02]  /*1480*/  IMAD.MOV R6, RZ, RZ, -R6 ;  /* 0x000000ffff067224 */ /* 0x000fe400078e0a06 */
[--C-:B------:R-:W-:Y:S02]  /*1490*/  @!P5 IMAD.IADD R19, R19, 0x1, -R2.reuse ;  /* 0x000000011313d824 */ /* 0x100fe400078e0a02 */
[--C-:B------:R-:W-:Y:S01]  /*14a0*/  @!P4 IMAD.IADD R30, R30, 0x1, -R2.reuse ;  /* 0x000000011e1ec824 */ /* 0x100fe200078e0a02 */
[----:B------:R-:W-:Y:S01]  /*14b0*/  ISETP.GE.AND P4, PT, R25, RZ, PT ;  /* 0x000000ff1900720c */ /* 0x000fe20003f86270 */
[----:B------:R-:W-:Y:S01]  /*14c0*/  @!P6 IMAD.IADD R22, R22, 0x1, -R2 ;  /* 0x000000011616e824 */ /* 0x000fe200078e0a02 */
[C---:B------:R-:W-:Y:S01]  /*14d0*/  ISETP.GT.U32.AND P5, PT, R2.reuse, R19, PT ;  /* 0x000000130200720c */ /* 0x040fe20003fa4070 */
[C---:B------:R-:W-:Y:S01]  /*14e0*/  IMAD R23, R2.reuse, R6, R23 ;  /* 0x0000000602177224 */ /* 0x040fe200078e0217 */
[----:B------:R-:W-:Y:S01]  /*14f0*/  ISETP.GT.U32.AND P6, PT, R2, R30, PT ;  /* 0x0000001e0200720c */ /* 0x000fe20003fc4070 */
[----:B------:R-:W-:-:S04]  /*1500*/  IMAD.HI.U32 R6, R3, R41, RZ ;  /* 0x0000002903067227 */ /* 0x000fc800078e00ff */
[----:B------:R-:W-:Y:S02]  /*1510*/  IMAD.MOV R6, RZ, RZ, -R6 ;  /* 0x000000ffff067224 */ /* 0x000fe400078e0a06 */
[----:B------:R-:W-:Y:S01]  /*1520*/  @!P1 IMAD.IADD R36, R36, 0x1, -R2 ;  /* 0x0000000124249824 */ /* 0x000fe200078e0a02 */
[C---:B------:R-:W-:Y:S01]  /*1530*/  ISETP.GT.U32.AND P1, PT, R2.reuse, R23, PT ;  /* 0x000000170200720c */ /* 0x040fe20003f24070 */
[C---:B------:R-:W-:Y:S01]  /*1540*/  IMAD R41, R2.reuse, R6, R41 ;  /* 0x0000000602297224 */ /* 0x040fe200078e0229 */
[----:B------:R-:W-:Y:S01]  /*1550*/  IADD3 R6, R5, 0x2d, RZ ;  /* 0x0000002d05067810 */ /* 0x000fe20007ffe0ff */
[----:B------:R-:W-:Y:S01]  /*1560*/  @!P0 IMAD.MOV R36, RZ, RZ, -R36 ;  /* 0x000000ffff248224 */ /* 0x000fe200078e0a24 */
[----:B------:R-:W-:Y:S01]  /*1570*/  ISETP.GT.U32.AND P0, PT, R2, R22, PT ;  /* 0x000000160200720c */ /* 0x000fe20003f04070 */
[----:B------:R-:W-:Y:S01]  /*1580*/  @!P6 IMAD.IADD R30, R30, 0x1, -R2 ;  /* 0x000000011e1ee824 */ /* 0x000fe200078e0a02 */
[----:B------:R-:W-:Y:S01]  /*1590*/  ISETP.GT.U32.AND P6, PT, R2, R41, PT ;  /* 0x000000290200720c */ /* 0x000fe20003fc4070 */
[----:B------:R-:W-:Y:S01]  /*15a0*/  @!P2 IMAD.MOV R24, RZ, RZ, -R24 ;  /* 0x000000ffff18a224 */ /* 0x000fe200078e0a18 */
[----:B------:R-:W-:Y:S01]  /*15b0*/  ISETP.GE.AND P2, PT, R8, RZ, PT ;  /* 0x000000ff0800720c */ /* 0x000fe20003f46270 */
[--C-:B------:R-:W-:Y:S01]  /*15c0*/  @!P5 IMAD.IADD R19, R19, 0x1, -R2.reuse ;  /* 0x000000011313d824 */ /* 0x100fe200078e0a02 */
[----:B------:R-:W-:Y:S01]  /*15d0*/  IADD3 R8, R5, 0x2c, RZ ;  /* 0x0000002c05087810 */ /* 0x000fe20007ffe0ff */
[----:B------:R-:W-:Y:S01]  /*15e0*/  @!P3 IMAD.MOV R21, RZ, RZ, -R21 ;  /* 0x000000ffff15b224 */ /* 0x000fe200078e0a15 */
[----:B------:R-:W-:Y:S01]  /*15f0*/  IABS R129, R6 ;  /* 0x0000000600817213 */ /* 0x000fe20000000000 */
[----:B------:R-:W-:Y:S01]  /*1600*/  @!P1 IMAD.IADD R23, R23, 0x1, -R2 ;  /* 0x0000000117179824 */ /* 0x000fe200078e0a02 */
[----:B------:R-:W-:-:S02]  /*1610*/  ISETP.GE.AND P5, PT, R20, RZ, PT ;  /* 0x000000ff1400720c */ /* 0x000fc40003fa6270 */
[----:B------:R-:W-:Y:S01]  /*1620*/  IABS R131, R8 ;  /* 0x0000000800837213 */ /* 0x000fe20000000000 */
[--C-:B------:R-:W-:Y:S01]  /*1630*/  @!P0 IMAD.IADD R22, R22, 0x1, -R2.reuse ;  /* 0x0000000116168824 */ /* 0x100fe200078e0a02 */
[----:B------:R-:W-:Y:S01]  /*1640*/  ISETP.GE.AND P0, PT, R6, RZ, PT ;  /* 0x000000ff0600720c */ /* 0x000fe20003f06270 */
[----:B------:R-:W-:Y:S01]  /*1650*/  @!P6 IMAD.IADD R41, R41, 0x1, -R2 ;  /* 0x000000012929e824 */ /* 0x000fe200078e0a02 */
[----:B------:R-:W-:Y:S01]  /*1660*/  ISETP.GE.AND P3, PT, R12, RZ, PT ;  /* 0x000000ff0c00720c */ /* 0x000fe20003f66270 */
[----:B------:R-:W-:Y:S01]  /*1670*/  IMAD.HI.U32 R6, R3, R129, RZ ;  /* 0x0000008103067227 */ /* 0x000fe200078e00ff */
[----:B------:R-:W-:Y:S02]  /*1680*/  IADD3 R12, R5, 0x2b, RZ ;  /* 0x0000002b050c7810 */ /* 0x000fe40007ffe0ff */
[C---:B------:R-:W-:Y:S01]  /*1690*/  ISETP.GT.U32.AND P1, PT, R2.reuse, R23, PT ;  /* 0x000000170200720c */ /* 0x040fe20003f24070 */
[----:B------:R-:W-:Y:S01]  /*16a0*/  @!P2 IMAD.MOV R30, RZ, RZ, -R30 ;  /* 0x000000ffff1ea224 */ /* 0x000fe200078e0a1e */
[----:B------:R-:W-:Y:S01]  /*16b0*/  ISETP.GT.U32.AND P2, PT, R2, R41, PT ;  /* 0x000000290200720c */ /* 0x000fe20003f44070 */
[----:B------:R-:W-:Y:S01]  /*16c0*/  IMAD.HI.U32 R7, R3, R131, RZ ;  /* 0x0000008303077227 */ /* 0x000fe200078e00ff */
[----:B------:R-:W-:-:S02]  /*16d0*/  IABS R133, R12 ;  /* 0x0000000c00857213 */ /* 0x000fc40000000000 */
[----:B------:R-:W-:Y:S01]  /*16e0*/  ISETP.GE.AND P6, PT, R12, RZ, PT ;  /* 0x000000ff0c00720c */ /* 0x000fe20003fc6270 */
[----:B------:R-:W-:Y:S01]  /*16f0*/  IMAD.MOV R6, RZ, RZ, -R6 ;  /* 0x000000ffff067224 */ /* 0x000fe200078e0a06 */
[C---:B------:R-:W-:Y:S01]  /*1700*/  IADD3 R12, R5.reuse, 0x28, RZ ;  /* 0x00000028050c7810 */ /* 0x040fe20007ffe0ff */
[----:B------:R-:W-:Y:S01]  /*1710*/  IMAD.MOV R7, RZ, RZ, -R7 ;  /* 0x000000ffff077224 */ /* 0x000fe200078e0a07 */
[C---:B------:R-:W-:Y:S01]  /*1720*/  IADD3 R20, R5.reuse, 0x1c, RZ ;  /* 0x0000001c05147810 */ /* 0x040fe20007ffe0ff */
[C---:B------:R-:W-:Y:S01]  /*1730*/  IMAD R129, R2.reuse, R6, R129 ;  /* 0x0000000602817224 */ /* 0x040fe200078e0281 */
[----:B------:R-:W-:Y:S01]  /*1740*/  IABS R139, R12 ;  /* 0x0000000c008b7213 */ /* 0x000fe20000000000 */
[C---:B------:R-:W-:Y:S01]  /*1750*/  IMAD R131, R2.reuse, R7, R131 ;  /* 0x0000000702837224 */ /* 0x040fe200078e0283 */
[----:B------:R-:W-:Y:S01]  /*1760*/  IADD3 R7, R5, 0x2a, RZ ;  /* 0x0000002a05077810 */ /* 0x000fe20007ffe0ff */
[----:B------:R-:W-:Y:S01]  /*1770*/  @!P5 IMAD.MOV R22, RZ, RZ, -R22 ;  /* 0x000000ffff16d224 */ /* 0x000fe200078e0a16 */
[----:B------:R-:W-:Y:S01]  /*1780*/  ISETP.GT.U32.AND P5, PT, R2, R129, PT ;  /* 0x000000810200720c */ /* 0x000fe20003fa4070 */
[----:B------:R-:W-:Y:S01]  /*1790*/  IMAD.HI.U32 R6, R3, R133, RZ ;  /* 0x0000008503067227 */ /* 0x000fe200078e00ff */
[----:B------:R-:W-:-:S02]  /*17a0*/  IABS R135, R7 ;  /* 0x0000000700877213 */ /* 0x000fc40000000000 */
[----:B------:R-:W-:Y:S01]  /*17b0*/  IABS R159, R20 ;  /* 0x00000014009f7213 */ /* 0x000fe20000000000 */
[----:B------:R-:W-:Y:S01]  /*17c0*/  @!P2 IMAD.IADD R41, R41, 0x1, -R2 ;  /* 0x000000012929a824 */ /* 0x000fe200078e0a02 */
[----:B------:R-:W-:Y:S01]  /*17d0*/  ISETP.GT.U32.AND P2, PT, R2, R131, PT ;  /* 0x000000830200720c */ /* 0x000fe20003f44070 */
[----:B------:R-:W-:Y:S02]  /*17e0*/  IMAD.MOV R6, RZ, RZ, -R6 ;  /* 0x000000ffff067224 */ /* 0x000fe400078e0a06 */
[--C-:B------:R-:W-:Y:S01]  /*17f0*/  @!P1 IMAD.IADD R23, R23, 0x1, -R2.reuse ;  /* 0x0000000117179824 */ /* 0x100fe200078e0a02 */
[----:B------:R-:W-:Y:S01]  /*1800*/  ISETP.GE.AND P1, PT, R8, RZ, PT ;  /* 0x000000ff0800720c */ /* 0x000fe20003f26270 */
[C---:B------:R-:W-:Y:S01]  /*1810*/  IMAD R133, R2.reuse, R6, R133 ;  /* 0x0000000602857224 */ /* 0x040fe200078e0285 */
[----:B------:R-:W-:Y:S01]  /*1820*/  IADD3 R8, R5, 0x29, RZ ;  /* 0x0000002905087810 */ /* 0x000fe20007ffe0ff */
[----:B------:R-:W-:Y:S02]  /*1830*/  @!P5 IMAD.IADD R129, R129, 0x1, -R2 ;  /* 0x000000018181d824 */ /* 0x000fe400078e0a02 */
[----:B------:R-:W-:Y:S01]  /*1840*/  IMAD.HI.U32 R6, R3, R135, RZ ;  /* 0x0000008703067227 */ /* 0x000fe200078e00ff */
[----:B------:R-:W-:-:S02]  /*1850*/  ISETP.GT.U32.AND P5, PT, R2, R133, PT ;  /* 0x000000850200720c */ /* 0x000fc40003fa4070 */
[----:B------:R-:W-:Y:S01]  /*1860*/  IABS R137, R8 ;  /* 0x0000000800897213 */ /* 0x000fe20000000000 */
[----:B------:R-:W-:Y:S01]  /*1870*/  @!P2 IMAD.IADD R131, R131, 0x1, -R2 ;  /* 0x000000018383a824 */ /* 0x000fe200078e0a02 */
[----:B------:R-:W-:Y:S01]  /*1880*/  ISETP.GT.U32.AND P2, PT, R2, R129, PT ;  /* 0x000000810200720c */ /* 0x000fe20003f44070 */
[----:B------:R-:W-:Y:S01]  /*1890*/  @!P4 IMAD.MOV R23, RZ, RZ, -R23 ;  /* 0x000000ffff17c224 */ /* 0x000fe200078e0a17 */
[----:B------:R-:W-:Y:S01]  /*18a0*/  ISETP.GE.AND P4, PT, R7, RZ, PT ;  /* 0x000000ff0700720c */ /* 0x000fe20003f86270 */
[----:B------:R-:W-:Y:S02]  /*18b0*/  IMAD.MOV R7, RZ, RZ, -R6 ;  /* 0x000000ffff077224 */ /* 0x000fe400078e0a06 */
[----:B------:R-:W-:-:S04]  /*18c0*/  IMAD.HI.U32 R6, R3, R137, RZ ;  /* 0x0000008903067227 */ /* 0x000fc800078e00ff */
[----:B------:R-:W-:Y:S02]  /*18d0*/  IMAD.MOV R6, RZ, RZ, -R6 ;  /* 0x000000ffff067224 */ /* 0x000fe400078e0a06 */
[----:B------:R-:W-:Y:S01]  /*18e0*/  @!P5 IMAD.IADD R133, R133, 0x1, -R2 ;  /* 0x000000018585d824 */ /* 0x000fe200078e0a02 */
[C---:B------:R-:W-:Y:S01]  /*18f0*/  ISETP.GT.U32.AND P5, PT, R2.reuse, R131, PT ;  /* 0x000000830200720c */ /* 0x040fe20003fa4070 */
[----:B------:R-:W-:Y:S02]  /*1900*/  IMAD R135, R2, R7, R135 ;  /* 0x0000000702877224 */ /* 0x000fe400078e0287 */
[----:B------:R-:W-:-:S04]  /*1910*/  IMAD.HI.U32 R7, R3, R139, RZ ;  /* 0x0000008b03077227 */ /* 0x000fc800078e00ff */
[--C-:B------:R-:W-:Y:S01]  /*1920*/  @!P2 IMAD.IADD R129, R129, 0x1, -R2.reuse ;  /* 0x000000018181a824 */ /* 0x100fe200078e0a02 */
[C---:B------:R-:W-:Y:S01]  /*1930*/  ISETP.GT.U32.AND P2, PT, R2.reuse, R135, PT ;  /* 0x000000870200720c */ /* 0x040fe20003f44070 */
[----:B------:R-:W-:Y:S02]  /*1940*/  IMAD R137, R2, R6, R137 ;  /* 0x0000000602897224 */ /* 0x000fe400078e0289 */
[----:B------:R-:W-:Y:S01]  /*1950*/  @!P3 IMAD.MOV R19, RZ, RZ, -R19 ;  /* 0x000000ffff13b224 */ /* 0x000fe200078e0a13 */
[----:B------:R-:W-:Y:S01]  /*1960*/  ISETP.GE.AND P3, PT, R26, RZ, PT ;  /* 0x000000ff1a00720c */ /* 0x000fe20003f66270 */
[----:B------:R-:W-:Y:S01]  /*1970*/  IMAD.MOV R7, RZ, RZ, -R7 ;  /* 0x000000ffff077224 */ /* 0x000fe200078e0a07 */
[C---:B------:R-:W-:Y:S01]  /*1980*/  IADD3 R26, R5.reuse, 0x15, RZ ;  /* 0x00000015051a7810 */ /* 0x040fe20007ffe0ff */
[----:B------:R-:W-:Y:S01]  /*1990*/  @!P0 IMAD.MOV R129, RZ, RZ, -R129 ;  /* 0x000000ffff818224 */ /* 0x000fe200078e0a81 */
[C---:B------:R-:W-:Y:S01]  /*19a0*/  ISETP.GT.U32.AND P0, PT, R2.reuse, R137, PT ;  /* 0x000000890200720c */ /* 0x040fe20003f04070 */
[C---:B------:R-:W-:Y:S01]  /*19b0*/  IMAD R139, R2.reuse, R7, R139 ;  /* 0x00000007028b7224 */ /* 0x040fe200078e028b */
[----:B------:R-:W-:Y:S01]  /*19c0*/  IADD3 R7, R5, 0x26, RZ ;  /* 0x0000002605077810 */ /* 0x000fe20007ffe0ff */
[----:B------:R-:W-:Y:S01]  /*19d0*/  @!P5 IMAD.IADD R131, R131, 0x1, -R2 ;  /* 0x000000018383d824 */ /* 0x000fe200078e0a02 */
[----:B------:R-:W-:Y:S01]  /*19e0*/  IABS R25, R26 ;  /* 0x0000001a00197213 */ /* 0x000fe20000000000 */
[----:B------:R-:W-:Y:S01]  /*19f0*/  IMAD.HI.U32 R6, R3, R141, RZ ;  /* 0x0000008d03067227 */ /* 0x000fe200078e00ff */
[----:B------:R-:W-:-:S02]  /*1a00*/  ISETP.GT.U32.AND P5, PT, R2, R139, PT ;  /* 0x0000008b0200720c */ /* 0x000fc40003fa4070 */
[----:B------:R-:W-:Y:S01]  /*1a10*/  IABS R143, R7 ;  /* 0x00000007008f7213 */ /* 0x000fe20000000000 */
[----:B------:R-:W-:Y:S01]  /*1a20*/  @!P3 IMAD.MOV R41, RZ, RZ, -R41 ;  /* 0x000000ffff29b224 */ /* 0x000fe200078e0a29 */
[C---:B------:R-:W-:Y:S01]  /*1a30*/  ISETP.GT.U32.AND P3, PT, R2.reuse, R133, PT ;  /* 0x000000850200720c */ /* 0x040fe20003f64070 */
[----:B------:R-:W-:Y:S02]  /*1a40*/  IMAD.MOV R6, RZ, RZ, -R6 ;  /* 0x000000ffff067224 */ /* 0x000fe400078e0a06 */
[----:B------:R-:W-:Y:S02]  /*1a50*/  @!P0 IMAD.IADD R137, R137, 0x1, -R2 ;  /* 0x0000000189898824 */ /* 0x000fe400078e0a02 */
[----:B------:R-:W-:Y:S02]  /*1a60*/  @!P1 IMAD.MOV R131, RZ, RZ, -R131 ;  /* 0x000000ffff839224 */ /* 0x000fe400078e0a83 */
[C---:B------:R-:W-:Y:S01]  /*1a70*/  IMAD R141, R2.reuse, R6, R141 ;  /* 0x00000006028d7224 */ /* 0x040fe200078e028d */
[----:B------:R-:W-:Y:S01]  /*1a80*/  ISETP.GT.U32.AND P1, PT, R2, R137, PT ;  /* 0x000000890200720c */ /* 0x000fe20003f24070 */
[----:B------:R-:W-:-:S04]  /*1a90*/  IMAD.HI.U32 R6, R3, R143, RZ ;  /* 0x0000008f03067227 */ /* 0x000fc800078e00ff */
[----:B------:R-:W-:Y:S02]  /*1aa0*/  @!P5 IMAD.IADD R139, R139, 0x1, -R2 ;  /* 0x000000018b8bd824 */ /* 0x000fe400078e0a02 */
[----:B------:R-:W-:Y:S02]  /*1ab0*/  IMAD.MOV R6, RZ, RZ, -R6 ;  /* 0x000000ffff067224 */ /* 0x000fe400078e0a06 */
[--C-:B------:R-:W-:Y:S01]  /*1ac0*/  @!P3 IMAD.IADD R133, R133, 0x1, -R2.reuse ;  /* 0x000000018585b824 */ /* 0x100fe200078e0a02 */
[C---:B------:R-:W-:Y:S01]  /*1ad0*/  ISETP.GT.U32.AND P5, PT, R2.reuse, R139, PT ;  /* 0x0000008b0200720c */ /* 0x040fe20003fa4070 */
[----:B------:R-:W-:Y:S01]  /*1ae0*/  IMAD R143, R2, R6, R143 ;  /* 0x00000006028f7224 */ /* 0x000fe200078e028f */
[----:B------:R-:W-:Y:S01]  /*1af0*/  ISETP.GE.AND P3, PT, R8, RZ, PT ;  /* 0x000000ff0800720c */ /* 0x000fe20003f66270 */
[--C-:B------:R-:W-:Y:S01]  /*1b00*/  @!P1 IMAD.IADD R137, R137, 0x1, -R2.reuse ;  /* 0x0000000189899824 */ /* 0x100fe200078e0a02 */
[----:B------:R-:W-:Y:S01]  /*1b10*/  IADD3 R8, R5, 0x25, RZ ;  /* 0x0000002505087810 */ /* 0x000fe20007ffe0ff */
[----:B------:R-:W-:Y:S01]  /*1b20*/  @!P2 IMAD.IADD R135, R135, 0x1, -R2 ;  /* 0x000000018787a824 */ /* 0x000fe200078e0a02 */
[----:B------:R-:W-:Y:S01]  /*1b30*/  ISETP.GT.U32.AND P1, PT, R2, R143, PT ;  /* 0x0000008f0200720c */ /* 0x000fe20003f24070 */
[----:B------:R-:W-:Y:S01]  /*1b40*/  @!P6 IMAD.MOV R133, RZ, RZ, -R133 ;  /* 0x000000ffff85e224 */ /* 0x000fe200078e0a85 */
[----:B------:R-:W-:-:S02]  /*1b50*/  IABS R145, R8 ;  /* 0x0000000800917213 */ /* 0x000fc40000000000 */
[----:B------:R-:W-:Y:S02]  /*1b60*/  ISETP.GE.AND P2, PT, R12, RZ, PT ;  /* 0x000000ff0c00720c */ /* 0x000fe40003f46270 */
[----:B------:R-:W-:Y:S01]  /*1b70*/  IADD3 R12, R5, 0x24, RZ ;  /* 0x00000024050c7810 */ /* 0x000fe20007ffe0ff */
[----:B------:R-:W-:Y:S01]  /*1b80*/  IMAD.HI.U32 R6, R3, R145, RZ ;  /* 0x0000009103067227 */ /* 0x000fe200078e00ff */
[C---:B------:R-:W-:Y:S02]  /*1b90*/  ISETP.GT.U32.AND P0, PT, R2.reuse, R135, PT ;  /* 0x000000870200720c */ /* 0x040fe40003f04070 */
[----:B------:R-:W-:Y:S01]  /*1ba0*/  ISETP.GT.U32.AND P6, PT, R2, R141, PT ;  /* 0x0000008d0200720c */ /* 0x000fe20003fc4070 */
[----:B------:R-:W-:Y:S01]  /*1bb0*/  @!P5 IMAD.IADD R139, R139, 0x1, -R2 ;  /* 0x000000018b8bd824 */ /* 0x000fe200078e0a02 */
[----:B------:R-:W-:Y:S01]  /*1bc0*/  ISETP.GE.AND P5, PT, R7, RZ, PT ;  /* 0x000000ff0700720c */ /* 0x000fe20003fa6270 */
[----:B------:R-:W-:Y:S01]  /*1bd0*/  IMAD.MOV R7, RZ, RZ, -R6 ;  /* 0x000000ffff077224 */ /* 0x000fe200078e0a06 */
[----:B------:R-:W-:Y:S01]  /*1be0*/  IABS R147, R12 ;  /* 0x0000000c00937213 */ /* 0x000fe20000000000 */
[----:B------:R-:W-:-:S02]  /*1bf0*/  @!P1 IMAD.IADD R143, R143, 0x1, -R2 ;  /* 0x000000018f8f9824 */ /* 0x000fc400078e0a02 */
[C---:B------:R-:W-:Y:S01]  /*1c00*/  IMAD R145, R2.reuse, R7, R145 ;  /* 0x0000000702917224 */ /* 0x040fe200078e0291 */
[----:B------:R-:W-:Y:S01]  /*1c10*/  IADD3 R7, R5, 0x22, RZ ;  /* 0x0000002205077810 */ /* 0x000fe20007ffe0ff */
[----:B------:R-:W-:Y:S01]  /*1c20*/  @!P3 IMAD.MOV R137, RZ, RZ, -R137 ;  /* 0x000000ffff89b224 */ /* 0x000fe200078e0a89 */
[C---:B------:R-:W-:Y:S01]  /*1c30*/  ISETP.GT.U32.AND P1, PT, R2.reuse, R143, PT ;  /* 0x0000008f0200720c */ /* 0x040fe20003f24070 */
[----:B------:R-:W-:Y:S01]  /*1c40*/  IMAD.HI.U32 R6, R3, R147, RZ ;  /* 0x0000009303067227 */ /* 0x000fe200078e00ff */
[----:B------:R-:W-:Y:S02]  /*1c50*/  ISETP.GT.U32.AND P3, PT, R2, R145, PT ;  /* 0x000000910200720c */ /* 0x000fe40003f64070 */
[----:B------:R-:W-:Y:S01]  /*1c60*/  IABS R150, R7 ;  /* 0x0000000700967213 */ /* 0x000fe20000000000 */
[----:B------:R-:W-:Y:S02]  /*1c70*/  IMAD.MOV R6, RZ, RZ, -R6 ;  /* 0x000000ffff067224 */ /* 0x000fe400078e0a06 */
[--C-:B------:R-:W-:Y:S01]  /*1c80*/  @!P0 IMAD.IADD R135, R135, 0x1, -R2.reuse ;  /* 0x0000000187878824 */ /* 0x100fe200078e0a02 */
[----:B------:R-:W-:Y:S01]  /*1c90*/  ISETP.GE.AND P0, PT, R13, RZ, PT ;  /* 0x000000ff0d00720c */ /* 0x000fe20003f06270 */
[--C-:B------:R-:W-:Y:S01]  /*1ca0*/  @!P6 IMAD.IADD R141, R141, 0x1, -R2.reuse ;  /* 0x000000018d8de824 */ /* 0x100fe200078e0a02 */
[----:B------:R-:W-:Y:S01]  /*1cb0*/  ISETP.GE.AND P6, PT, R8, RZ, PT ;  /* 0x000000ff0800720c */ /* 0x000fe20003fc6270 */
[C---:B------:R-:W-:Y:S01]  /*1cc0*/  IMAD R147, R2.reuse, R6, R147 ;  /* 0x0000000602937224 */ /* 0x040fe200078e0293 */
[----:B------:R-:W-:Y:S01]  /*1cd0*/  IADD3 R8, R5, 0x23, RZ ;  /* 0x0000002305087810 */ /* 0x000fe20007ffe0ff */
[----:B------:R-:W-:Y:S01]  /*1ce0*/  @!P4 IMAD.MOV R135, RZ, RZ, -R135 ;  /* 0x000000ffff87c224 */ /* 0x000fe200078e0a87 */
[C---:B------:R-:W-:Y:S01]  /*1cf0*/  ISETP.GT.U32.AND P4, PT, R2.reuse, R141, PT ;  /* 0x0000008d0200720c */ /* 0x040fe20003f84070 */
[--C-:B------:R-:W-:Y:S01]  /*1d00*/  @!P1 IMAD.IADD R143, R143, 0x1, -R2.reuse ;  /* 0x000000018f8f9824 */ /* 0x100fe200078e0a02 */
[----:B------:R-:W-:Y:S01]  /*1d10*/  ISETP.GT.U32.AND P1, PT, R2, R147, PT ;  /* 0x000000930200720c */ /* 0x000fe20003f24070 */
[----:B------:R-:W-:Y:S01]  /*1d20*/  @!P3 IMAD.IADD R145, R145, 0x1, -R2 ;  /* 0x000000019191b824 */ /* 0x000fe200078e0a02 */
[----:B------:R-:W-:Y:S01]  /*1d30*/  IABS R149, R8 ;  /* 0x0000000800957213 */ /* 0x000fe20000000000 */
[----:B------:R-:W-:Y:S01]  /*1d40*/  @!P2 IMAD.MOV R139, RZ, RZ, -R139 ;  /* 0x000000ffff8ba224 */ /* 0x000fe200078e0a8b */
[----:B------:R-:W-:Y:S01]  /*1d50*/  ISETP.GE.AND P2, PT, R12, RZ, PT ;  /* 0x000000ff0c00720c */ /* 0x000fe20003f46270 */
[----:B------:R-:W-:Y:S01]  /*1d60*/  @!P5 IMAD.MOV R143, RZ, RZ, -R143 ;  /* 0x000000ffff8fd224 */ /* 0x000fe200078e0a8f */
[----:B------:R-:W-:Y:S01]  /*1d70*/  ISETP.GT.U32.AND P3, PT, R2, R145, PT ;  /* 0x000000910200720c */ /* 0x000fe20003f64070 */
[----:B------:R-:W-:Y:S01]  /*1d80*/  IMAD.HI.U32 R6, R3, R149, RZ ;  /* 0x0000009503067227 */ /* 0x000fe200078e00ff */
[----:B------:R-:W-:-:S03]  /*1d90*/  IADD3 R12, R5, 0x1e, RZ ;  /* 0x0000001e050c7810 */ /* 0x000fc60007ffe0ff */
[----:B------:R-:W-:Y:S01]  /*1da0*/  @!P4 IMAD.IADD R141, R141, 0x1, -R2 ;  /* 0x000000018d8dc824 */ /* 0x000fe200078e0a02 */
[----:B------:R-:W-:Y:S01]  /*1db0*/  ISETP.GE.AND P4, PT, R8, RZ, PT ;  /* 0x000000ff0800720c */ /* 0x000fe20003f86270 */
[----:B------:R-:W-:Y:S01]  /*1dc0*/  IMAD.MOV R6, RZ, RZ, -R6 ;  /* 0x000000ffff067224 */ /* 0x000fe200078e0a06 */
[----:B------:R-:W-:Y:S01]  /*1dd0*/  IADD3 R8, R5, 0x21, RZ ;  /* 0x0000002105087810 */ /* 0x000fe20007ffe0ff */
[--C-:B------:R-:W-:Y:S01]  /*1de0*/  @!P1 IMAD.IADD R147, R147, 0x1, -R2.reuse ;  /* 0x0000000193939824 */ /* 0x100fe200078e0a02 */
[----:B------:R-:W-:Y:S01]  /*1df0*/  IABS R158, R12 ;  /* 0x0000000c009e7213 */ /* 0x000fe20000000000 */
[C---:B------:R-:W-:Y:S01]  /*1e00*/  IMAD R149, R2.reuse, R6, R149 ;  /* 0x0000000602957224 */ /* 0x040fe200078e0295 */
[----:B------:R-:W-:Y:S01]  /*1e10*/  IABS R152, R8 ;  /* 0x0000000800987213 */ /* 0x000fe20000000000 */
[----:B------:R-:W-:Y:S01]  /*1e20*/  @!P3 IMAD.IADD R145, R145, 0x1, -R2 ;  /* 0x000000019191b824 */ /* 0x000fe200078e0a02 */
[C---:B------:R-:W-:Y:S01]  /*1e30*/  ISETP.GT.U32.AND P1, PT, R2.reuse, R147, PT ;  /* 0x000000930200720c */ /* 0x040fe20003f24070 */
[----:B------:R-:W-:Y:S01]  /*1e40*/  @!P0 IMAD.MOV R141, RZ, RZ, -R141 ;  /* 0x000000ffff8d8224 */ /* 0x000fe200078e0a8d */
[----:B------:R-:W-:Y:S01]  /*1e50*/  ISETP.GE.AND P0, PT, R7, RZ, PT ;  /* 0x000000ff0700720c */ /* 0x000fe20003f06270 */
[----:B------:R-:W-:Y:S01]  /*1e60*/  @!P6 IMAD.MOV R145, RZ, RZ, -R145 ;  /* 0x000000ffff91e224 */ /* 0x000fe200078e0a91 */
[----:B------:R-:W-:Y:S01]  /*1e70*/  ISETP.GT.U32.AND P6, PT, R2, R149, PT ;  /* 0x000000950200720c */ /* 0x000fe20003fc4070 */
[----:B------:R-:W-:Y:S01]  /*1e80*/  IMAD.HI.U32 R6, R3, R150, RZ ;  /* 0x0000009603067227 */ /* 0x000fe200078e00ff */
[----:B------:R-:W-:-:S02]  /*1e90*/  ISETP.GE.AND P5, PT, R8, RZ, PT ;  /* 0x000000ff0800720c */ /* 0x000fc40003fa6270 */
[----:B------:R-:W-:Y:S01]  /*1ea0*/  IADD3 R8, R5, 0x20, RZ ;  /* 0x0000002005087810 */ /* 0x000fe20007ffe0ff */
[----:B------:R-:W-:-:S03]  /*1eb0*/  IMAD.HI.U32 R7, R3, R152, RZ ;  /* 0x0000009803077227 */ /* 0x000fc600078e00ff */
[----:B------:R-:W-:Y:S01]  /*1ec0*/  IABS R154, R8 ;  /* 0x00000008009a7213 */ /* 0x000fe20000000000 */
[----:B------:R-:W-:Y:S01]  /*1ed0*/  IMAD.MOV R13, RZ, RZ, -R6 ;  /* 0x000000ffff0d7224 */ /* 0x000fe200078e0a06 */
[----:B------:R-:W-:Y:S01]  /*1ee0*/  ISETP.GE.AND P3, PT, R8, RZ, PT ;  /* 0x000000ff0800720c */ /* 0x000fe20003f66270 */
[----:B------:R-:W-:Y:S01]  /*1ef0*/  IMAD.MOV R7, RZ, RZ, -R7 ;  /* 0x000000ffff077224 */ /* 0x000fe200078e0a07 */
[C---:B------:R-:W-:Y:S01]  /*1f00*/  IADD3 R8, R5.reuse, 0x1f, RZ ;  /* 0x0000001f05087810 */ /* 0x040fe20007ffe0ff */
[C---:B------:R-:W-:Y:S01]  /*1f10*/  IMAD R150, R2.reuse, R13, R150 ;  /* 0x0000000d02967224 */ /* 0x040fe200078e0296 */
[----:B------:R-:W-:Y:S01]  /*1f20*/  IADD3 R13, R5, 0x1d, RZ ;  /* 0x0000001d050d7810 */ /* 0x000fe20007ffe0ff */
[C---:B------:R-:W-:Y:S01]  /*1f30*/  IMAD R152, R2.reuse, R7, R152 ;  /* 0x0000000702987224 */ /* 0x040fe200078e0298 */
[----:B------:R-:W-:Y:S01]  /*1f40*/  IABS R156, R8 ;  /* 0x00000008009c7213 */ /* 0x000fe20000000000 */
[--C-:B------:R-:W-:Y:S01]  /*1f50*/  @!P1 IMAD.IADD R147, R147, 0x1, -R2.reuse ;  /* 0x0000000193939824 */ /* 0x100fe200078e0a02 */
[C---:B------:R-:W-:Y:S01]  /*1f60*/  ISETP.GT.U32.AND P1, PT, R2.reuse, R150, PT ;  /* 0x000000960200720c */ /* 0x040fe20003f24070 */
[----:B------:R-:W-:Y:S01]  /*1f70*/  @!P6 IMAD.IADD R149, R149, 0x1, -R2 ;  /* 0x000000019595e824 */ /* 0x000fe200078e0a02 */
[----:B------:R-:W-:Y:S01]  /*1f80*/  IABS R217, R13 ;  /* 0x0000000d00d97213 */ /* 0x000fe20000000000 */
[----:B------:R-:W-:Y:S01]  /*1f90*/  @!P2 IMAD.MOV R147, RZ, RZ, -R147 ;  /* 0x000000ffff93a224 */ /* 0x000fe200078e0a93 */
[C---:B------:R-:W-:Y:S01]  /*1fa0*/  ISETP.GT.U32.AND P2, PT, R2.reuse, R152, PT ;  /* 0x000000980200720c */ /* 0x040fe20003f44070 */
[----:B------:R-:W-:Y:S01]  /*1fb0*/  IMAD.HI.U32 R6, R3, R154, RZ ;  /* 0x0000009a03067227 */ /* 0x000fe200078e00ff */
[----:B------:R-:W-:-:S03]  /*1fc0*/  ISETP.GT.U32.AND P6, PT, R2, R149, PT ;  /* 0x000000950200720c */ /* 0x000fc60003fc4070 */
[----:B------:R-:W-:Y:S02]  /*1fd0*/  IMAD.MOV R7, RZ, RZ, -R6 ;  /* 0x000000ffff077224 */ /* 0x000fe400078e0a06 */
[----:B------:R-:W-:-:S04]  /*1fe0*/  IMAD.HI.U32 R6, R3, R156, RZ ;  /* 0x0000009c03067227 */ /* 0x000fc800078e00ff */
[----:B------:R-:W-:Y:S02]  /*1ff0*/  IMAD R154, R2, R7, R154 ;  /* 0x00000007029a7224 */ /* 0x000fe400078e029a */
[--C-:B------:R-:W-:Y:S02]  /*2000*/  @!P1 IMAD.IADD R150, R150, 0x1, -R2.reuse ;  /* 0x0000000196969824 */ /* 0x100fe400078e0a02 */
[--C-:B------:R-:W-:Y:S02]  /*2010*/  @!P2 IMAD.IADD R152, R152, 0x1, -R2.reuse ;  /* 0x000000019898a824 */ /* 0x100fe400078e0a02 */
[----:B------:R-:W-:Y:S01]  /*2020*/  @!P6 IMAD.IADD R149, R149, 0x1, -R2 ;  /* 0x000000019595e824 */ /* 0x000fe200078e0a02 */
[C---:B------:R-:W-:Y:S01]  /*2030*/  ISETP.GT.U32.AND P1, PT, R2.reuse, R150, PT ;  /* 0x000000960200720c */ /* 0x040fe20003f24070 */
[----:B------:R-:W-:Y:S01]  /*2040*/  IMAD.MOV R7, RZ, RZ, -R6 ;  /* 0x000000ffff077224 */ /* 0x000fe200078e0a06 */
[C---:B------:R-:W-:Y:S01]  /*2050*/  ISETP.GT.U32.AND P2, PT, R2.reuse, R152, PT ;  /* 0x000000980200720c */ /* 0x040fe20003f44070 */
[----:B------:R-:W-:Y:S01]  /*2060*/  IMAD.HI.U32 R6, R3, R158, RZ ;  /* 0x0000009e03067227 */ /* 0x000fe200078e00ff */
[----:B------:R-:W-:-:S03]  /*2070*/  ISETP.GT.U32.AND P6, PT, R2, R154, PT ;  /* 0x0000009a0200720c */ /* 0x000fc60003fc4070 */
[----:B------:R-:W-:Y:S02]  /*2080*/  IMAD R156, R2, R7, R156 ;  /* 0x00000007029c7224 */ /* 0x000fe400078e029c */
[----:B------:R-:W-:Y:S02]  /*2090*/  IMAD.MOV R7, RZ, RZ, -R6 ;  /* 0x000000ffff077224 */ /* 0x000fe400078e0a06 */
[----:B------:R-:W-:-:S04]  /*20a0*/  IMAD.HI.U32 R6, R3, R217, RZ ;  /* 0x000000d903067227 */ /* 0x000fc800078e00ff */
[----:B------:R-:W-:Y:S02]  /*20b0*/  IMAD R158, R2, R7, R158 ;  /* 0x00000007029e7224 */ /* 0x000fe400078e029e */
[--C-:B------:R-:W-:Y:S01]  /*20c0*/  @!P1 IMAD.IADD R150, R150, 0x1, -R2.reuse ;  /* 0x0000000196969824 */ /* 0x100fe200078e0a02 */
[----:B------:R-:W-:Y:S01]  /*20d0*/  ISETP.GT.U32.AND P1, PT, R2, R156, PT ;  /* 0x0000009c0200720c */ /* 0x000fe20003f24070 */
[--C-:B------:R-:W-:Y:S01]  /*20e0*/  @!P2 IMAD.IADD R152, R152, 0x1, -R2.reuse ;  /* 0x000000019898a824 */ /* 0x100fe200078e0a02 */
[----:B------:R-:W-:Y:S01]  /*20f0*/  ISETP.GT.U32.AND P2, PT, R2, R158, PT ;  /* 0x0000009e0200720c */ /* 0x000fe20003f44070 */
[----:B------:R-:W-:Y:S02]  /*2100*/  @!P6 IMAD.IADD R154, R154, 0x1, -R2 ;  /* 0x000000019a9ae824 */ /* 0x000fe400078e0a02 */
[----:B------:R-:W-:Y:S02]  /*2110*/  IMAD.MOV R6, RZ, RZ, -R6 ;  /* 0x000000ffff067224 */ /* 0x000fe400078e0a06 */
[----:B------:R-:W-:Y:S01]  /*2120*/  @!P4 IMAD.MOV R149, RZ, RZ, -R149 ;  /* 0x000000ffff95c224 */ /* 0x000fe200078e0a95 */
[C---:B------:R-:W-:Y:S01]  /*2130*/  ISETP.GT.U32.AND P6, PT, R2.reuse, R154, PT ;  /* 0x0000009a0200720c */ /* 0x040fe20003fc4070 */
[----:B------:R-:W-:Y:S01]  /*2140*/  IMAD R217, R2, R6, R217 ;  /* 0x0000000602d97224 */ /* 0x000fe200078e02d9 */
[----:B------:R-:W-:Y:S01]  /*2150*/  ISETP.GE.AND P4, PT, R8, RZ, PT ;  /* 0x000000ff0800720c */ /* 0x000fe20003f86270 */
[----:B------:R-:W-:Y:S01]  /*2160*/  IMAD.HI.U32 R7, R3, R159, RZ ;  /* 0x0000009f03077227 */ /* 0x000fe200078e00ff */
[----:B------:R-:W-:-:S03]  /*2170*/  IADD3 R8, R5, 0x1b, RZ ;  /* 0x0000001b05087810 */ /* 0x000fc60007ffe0ff */
[--C-:B------:R-:W-:Y:S01]  /*2180*/  @!P1 IMAD.IADD R156, R156, 0x1, -R2.reuse ;  /* 0x000000019c9c9824 */ /* 0x100fe200078e0a02 */
[----:B------:R-:W-:Y:S01]  /*2190*/  IABS R183, R8 ;  /* 0x0000000800b77213 */ /* 0x000fe20000000000 */
[----:B------:R-:W-:Y:S01]  /*21a0*/  @!P2 IMAD.IADD R158, R158, 0x1, -R2 ;  /* 0x000000019e9ea824 */ /* 0x000fe200078e0a02 */
[----:B------:R-:W-:Y:S01]  /*21b0*/  ISETP.GE.AND P1, PT, R12, RZ, PT ;  /* 0x000000ff0c00720c */ /* 0x000fe20003f26270 */
[----:B------:R-:W-:Y:S01]  /*21c0*/  @!P0 IMAD.MOV R150, RZ, RZ, -R150 ;  /* 0x000000ffff968224 */ /* 0x000fe200078e0a96 */
[----:B------:R-:W-:Y:S01]  /*21d0*/  ISETP.GT.U32.AND P2, PT, R2, R156, PT ;  /* 0x0000009c0200720c */ /* 0x000fe20003f44070 */
[----:B------:R-:W-:Y:S01]  /*21e0*/  @!P6 IMAD.IADD R154, R154, 0x1, -R2 ;  /* 0x000000019a9ae824 */ /* 0x000fe200078e0a02 */
[C---:B------:R-:W-:Y:S01]  /*21f0*/  ISETP.GT.U32.AND P0, PT, R2.reuse, R158, PT ;  /* 0x0000009e0200720c */ /* 0x040fe20003f04070 */
[----:B------:R-:W-:Y:S01]  /*2200*/  IMAD.MOV R7, RZ, RZ, -R7 ;  /* 0x000000ffff077224 */ /* 0x000fe200078e0a07 */
[----:B------:R-:W-:Y:S01]  /*2210*/  ISETP.GT.U32.AND P6, PT, R2, R217, PT ;  /* 0x000000d90200720c */ /* 0x000fe20003fc4070 */
[----:B------:R-:W-:Y:S01]  /*2220*/  IMAD.HI.U32 R6, R3, R183, RZ ;  /* 0x000000b703067227 */ /* 0x000fe200078e00ff */
[----:B------:R-:W-:-:S03]  /*2230*/  IADD3 R12, R5, 0x18, RZ ;  /* 0x00000018050c7810 */ /* 0x000fc60007ffe0ff */
[C---:B------:R-:W-:Y:S01]  /*2240*/  IMAD R159, R2.reuse, R7, R159 ;  /* 0x00000007029f7224 */ /* 0x040fe200078e029f */
[----:B------:R-:W-:Y:S01]  /*2250*/  IADD3 R7, R5, 0x1a, RZ ;  /* 0x0000001a05077810 */ /* 0x000fe20007ffe0ff */
[----:B------:R-:W-:Y:S01]  /*2260*/  @!P3 IMAD.MOV R154, RZ, RZ, -R154 ;  /* 0x000000ffff9ab224 */ /* 0x000fe200078e0a9a */
[----:B------:R-:W-:Y:S01]  /*2270*/  IABS R187, R12 ;  /* 0x0000000c00bb7213 */ /* 0x000fe20000000000 */
[----:B------:R-:W-:Y:S01]  /*2280*/  IMAD.MOV R6, RZ, RZ, -R6 ;  /* 0x000000ffff067224 */ /* 0x000fe200078e0a06 */
[----:B------:R-:W-:Y:S01]  /*2290*/  ISETP.GT.U32.AND P3, PT, R2, R159, PT ;  /* 0x0000009f0200720c */ /* 0x000fe20003f64070 */
[--C-:B------:R-:W-:Y:S01]  /*22a0*/  @!P2 IMAD.IADD R156, R156, 0x1, -R2.reuse ;  /* 0x000000019c9ca824 */ /* 0x100fe200078e0a02 */
[----:B------:R-:W-:Y:S01]  /*22b0*/  IABS R218, R7 ;  /* 0x0000000700da7213 */ /* 0x000fe20000000000 */
[--C-:B------:R-:W-:Y:S01]  /*22c0*/  @!P0 IMAD.IADD R158, R158, 0x1, -R2.reuse ;  /* 0x000000019e9e8824 */ /* 0x100fe200078e0a02 */
[----:B------:R-:W-:Y:S01]  /*22d0*/  ISETP.GE.AND P0, PT, R8, RZ, PT ;  /* 0x000000ff0800720c */ /* 0x000fe20003f06270 */
[----:B------:R-:W-:Y:S01]  /*22e0*/  @!P6 IMAD.IADD R217, R217, 0x1, -R2 ;  /* 0x00000001d9d9e824 */ /* 0x000fe200078e0a02 */
[----:B------:R-:W-:Y:S01]  /*22f0*/  IADD3 R8, R5, 0x19, RZ ;  /* 0x0000001905087810 */ /* 0x000fe20007ffe0ff */
[C---:B------:R-:W-:Y:S01]  /*2300*/  IMAD R183, R2.reuse, R6, R183 ;  /* 0x0000000602b77224 */ /* 0x040fe200078e02b7 */
[----:B------:R-:W-:Y:S01]  /*2310*/  ISETP.GE.AND P6, PT, R7, RZ, PT ;  /* 0x000000ff0700720c */ /* 0x000fe20003fc6270 */
[----:B------:R-:W-:Y:S01]  /*2320*/  @!P4 IMAD.MOV R156, RZ, RZ, -R156 ;  /* 0x000000ffff9cc224 */ /* 0x000fe200078e0a9c */
[C---:B------:R-:W-:Y:S01]  /*2330*/  ISETP.GT.U32.AND P4, PT, R2.reuse, R217, PT ;  /* 0x000000d90200720c */ /* 0x040fe20003f84070 */
[----:B------:R-:W-:Y:S01]  /*2340*/  @!P1 IMAD.MOV R158, RZ, RZ, -R158 ;  /* 0x000000ffff9e9224 */ /* 0x000fe200078e0a9e */
[----:B------:R-:W-:Y:S01]  /*2350*/  ISETP.GT.U32.AND P1, PT, R2, R183, PT ;  /* 0x000000b70200720c */ /* 0x000fe20003f24070 */
[----:B------:R-:W-:Y:S01]  /*2360*/  @!P5 IMAD.MOV R152, RZ, RZ, -R152 ;  /* 0x000000ffff98d224 */ /* 0x000fe200078e0a98 */
[----:B------:R-:W-:Y:S01]  /*2370*/  ISETP.GE.AND P5, PT, R13, RZ, PT ;  /* 0x000000ff0d00720c */ /* 0x000fe20003fa6270 */
[----:B------:R-:W-:Y:S01]  /*2380*/  IMAD.HI.U32 R6, R3, R218, RZ ;  /* 0x000000da03067227 */ /* 0x000fe200078e00ff */
[----:B------:R-:W-:-:S02]  /*2390*/  IABS R185, R8 ;  /* 0x0000000800b97213 */ /* 0x000fc40000000000 */
[----:B------:R-:W-:Y:S01]  /*23a0*/  ISETP.GE.AND P2, PT, R20, RZ, PT ;  /* 0x000000ff1400720c */ /* 0x000fe20003f46270 */
[----:B------:R-:W-:Y:S01]  /*23b0*/  @!P3 IMAD.IADD R159, R159, 0x1, -R2 ;  /* 0x000000019f9fb824 */ /* 0x000fe200078e0a02 */
[----:B------:R-:W-:Y:S01]  /*23c0*/  IADD3 R20, R5, 0x17, RZ ;  /* 0x0000001705147810 */ /* 0x000fe20007ffe0ff */
[----:B------:R-:W-:Y:S02]  /*23d0*/  IMAD.MOV R7, RZ, RZ, -R6 ;  /* 0x000000ffff077224 */ /* 0x000fe400078e0a06 */
[----:B------:R-:W-:Y:S01]  /*23e0*/  @!P4 IMAD.IADD R217, R217, 0x1, -R2 ;  /* 0x00000001d9d9c824 */ /* 0x000fe200078e0a02 */
[C---:B------:R-:W-:Y:S01]  /*23f0*/  ISETP.GT.U32.AND P3, PT, R2.reuse, R159, PT ;  /* 0x0000009f0200720c */ /* 0x040fe20003f64070 */
[----:B------:R-:W-:Y:S01]  /*2400*/  IMAD R218, R2, R7, R218 ;  /* 0x0000000702da7224 */ /* 0x000fe200078e02da */
[----:B------:R-:W-:Y:S01]  /*2410*/  IABS R220, R20 ;  /* 0x0000001400dc7213 */ /* 0x000fe20000000000 */
[----:B------:R-:W-:Y:S01]  /*2420*/  @!P1 IMAD.IADD R183, R183, 0x1, -R2 ;  /* 0x00000001b7b79824 */ /* 0x000fe200078e0a02 */
[----:B------:R-:W-:Y:S01]  /*2430*/  ISETP.GE.AND P1, PT, R12, RZ, PT ;  /* 0x000000ff0c00720c */ /* 0x000fe20003f26270 */
[----:B------:R-:W-:Y:S01]  /*2440*/  IMAD.HI.U32 R6, R3, R185, RZ ;  /* 0x000000b903067227 */ /* 0x000fe200078e00ff */
[----:B------:R-:W-:-:S02]  /*2450*/  ISETP.GT.U32.AND P4, PT, R2, R218, PT ;  /* 0x000000da0200720c */ /* 0x000fc40003f84070 */
[----:B------:R-:W-:Y:S01]  /*2460*/  IADD3 R12, R5, 0x16, RZ ;  /* 0x00000016050c7810 */ /* 0x000fe20007ffe0ff */
[----:B------:R-:W-:Y:S01]  /*2470*/  @!P5 IMAD.MOV R217, RZ, RZ, -R217 ;  /* 0x000000ffffd9d224 */ /* 0x000fe200078e0ad9 */
[----:B------:R-:W-:Y:S01]  /*2480*/  ISETP.GT.U32.AND P5, PT, R2, R183, PT ;  /* 0x000000b70200720c */ /* 0x000fe20003fa4070 */
[----:B------:R-:W-:-:S04]  /*2490*/  IMAD.HI.U32 R7, R3, R187, RZ ;  /* 0x000000bb03077227 */ /* 0x000fc800078e00ff */
[----:B------:R-:W-:Y:S02]  /*24a0*/  IMAD.MOV R6, RZ, RZ, -R6 ;  /* 0x000000ffff067224 */ /* 0x000fe400078e0a06 */
[--C-:B------:R-:W-:Y:S01]  /*24b0*/  @!P3 IMAD.IADD R159, R159, 0x1, -R2.reuse ;  /* 0x000000019f9fb824 */ /* 0x100fe200078e0a02 */
[----:B------:R-:W-:Y:S01]  /*24c0*/  ISETP.GE.AND P3, PT, R8, RZ, PT ;  /* 0x000000ff0800720c */ /* 0x000fe20003f66270 */
[----:B------:R-:W-:Y:S02]  /*24d0*/  IMAD.MOV R7, RZ, RZ, -R7 ;  /* 0x000000ffff077224 */ /* 0x000fe400078e0a07 */
[C---:B------:R-:W-:Y:S02]  /*24e0*/  IMAD R185, R2.reuse, R6, R185 ;  /* 0x0000000602b97224 */ /* 0x040fe400078e02b9 */
[C---:B------:R-:W-:Y:S02]  /*24f0*/  IMAD R187, R2.reuse, R7, R187 ;  /* 0x0000000702bb7224 */ /* 0x040fe400078e02bb */
[----:B------:R-:W-:Y:S01]  /*2500*/  @!P2 IMAD.MOV R159, RZ, RZ, -R159 ;  /* 0x000000ffff9fa224 */ /* 0x000fe200078e0a9f */
[----:B------:R-:W-:Y:S01]  /*2510*/  ISETP.GT.U32.AND P2, PT, R2, R185, PT ;  /* 0x000000b90200720c */ /* 0x000fe20003f44070 */
[----:B------:R-:W-:-:S02]  /*2520*/  @!P4 IMAD.IADD R218, R218, 0x1, -R2 ;  /* 0x00000001dadac824 */ /* 0x000fc400078e0a02 */
[----:B------:R-:W-:Y:S01]  /*2530*/  @!P5 IMAD.IADD R183, R183, 0x1, -R2 ;  /* 0x00000001b7b7d824 */ /* 0x000fe200078e0a02 */
[C---:B------:R-:W-:Y:S01]  /*2540*/  ISETP.GT.U32.AND P5, PT, R2.reuse, R187, PT ;  /* 0x000000bb0200720c */ /* 0x040fe20003fa4070 */
[----:B------:R-:W-:Y:S01]  /*2550*/  IMAD.HI.U32 R8, R3, R220, RZ ;  /* 0x000000dc03087227 */ /* 0x000fe200078e00ff */
[----:B------:R-:W-:-:S03]  /*2560*/  ISETP.GT.U32.AND P4, PT, R2, R218, PT ;  /* 0x000000da0200720c */ /* 0x000fc60003f84070 */
[----:B------:R-:W-:Y:S01]  /*2570*/  IMAD.MOV R13, RZ, RZ, -R8 ;  /* 0x000000ffff0d7224 */ /* 0x000fe200078e0a08 */
[----:B------:R-:W-:Y:S01]  /*2580*/  IABS R8, R12 ;  /* 0x0000000c00087213 */ /* 0x000fe20000000000 */
[----:B------:R-:W-:-:S04]  /*2590*/  IMAD.HI.U32 R7, R3, R25, RZ ;  /* 0x0000001903077227 */ /* 0x000fc800078e00ff */
[--C-:B------:R-:W-:Y:S01]  /*25a0*/  @!P2 IMAD.IADD R185, R185, 0x1, -R2.reuse ;  /* 0x00000001b9b9a824 */ /* 0x100fe200078e0a02 */
[----:B------:R-:W-:Y:S01]  /*25b0*/  ISETP.GE.AND P2, PT, R20, RZ, PT ;  /* 0x000000ff1400720c */ /* 0x000fe20003f46270 */
[--C-:B------:R-:W-:Y:S01]  /*25c0*/  @!P5 IMAD.IADD R187, R187, 0x1, -R2.reuse ;  /* 0x00000001bbbbd824 */ /* 0x100fe200078e0a02 */
[----:B------:R-:W-:Y:S01]  /*25d0*/  IADD3 R20, R5, 0x12, RZ ;  /* 0x0000001205147810 */ /* 0x000fe20007ffe0ff */
[----:B------:R-:W-:Y:S01]  /*25e0*/  IMAD.HI.U32 R6, R3, R8, RZ ;  /* 0x0000000803067227 */ /* 0x000fe200078e00ff */
[----:B------:R-:W-:Y:S02]  /*25f0*/  ISETP.GT.U32.AND P5, PT, R2, R185, PT ;  /* 0x000000b90200720c */ /* 0x000fe40003fa4070 */
[----:B------:R-:W-:Y:S01]  /*2600*/  IABS R31, R20 ;  /* 0x00000014001f7213 */ /* 0x000fe20000000000 */
[----:B------:R-:W-:Y:S02]  /*2610*/  @!P4 IMAD.IADD R218, R218, 0x1, -R2 ;  /* 0x00000001dadac824 */ /* 0x000fe400078e0a02 */
[----:B------:R-:W-:-:S02]  /*2620*/  IMAD R220, R2, R13, R220 ;  /* 0x0000000d02dc7224 */ /* 0x000fc400078e02dc */
[----:B------:R-:W-:Y:S02]  /*2630*/  IMAD.MOV R13, RZ, RZ, -R6 ;  /* 0x000000ffff0d7224 */ /* 0x000fe400078e0a06 */
[----:B------:R-:W-:Y:S01]  /*2640*/  @!P6 IMAD.MOV R218, RZ, RZ, -R218 ;  /* 0x000000ffffdae224 */ /* 0x000fe200078e0ada */
[----:B------:R-:W-:Y:S01]  /*2650*/  ISETP.GE.AND P6, PT, R12, RZ, PT ;  /* 0x000000ff0c00720c */ /* 0x000fe20003fc6270 */
[----:B------:R-:W-:Y:S01]  /*2660*/  IMAD.MOV R12, RZ, RZ, -R7 ;  /* 0x000000ffff0c7224 */ /* 0x000fe200078e0a07 */
[C---:B------:R-:W-:Y:S01]  /*2670*/  ISETP.GT.U32.AND P4, PT, R2.reuse, R220, PT ;  /* 0x000000dc0200720c */ /* 0x040fe20003f84070 */
[C---:B------:R-:W-:Y:S01]  /*2680*/  IMAD R7, R2.reuse, R13, R8 ;  /* 0x0000000d02077224 */ /* 0x040fe200078e0208 */
[----:B------:R-:W-:Y:S01]  /*2690*/  IADD3 R13, R5, 0x13, RZ ;  /* 0x00000013050d7810 */ /* 0x000fe20007ffe0ff */
[----:B------:R-:W-:Y:S01]  /*26a0*/  @!P0 IMAD.MOV R183, RZ, RZ, -R183 ;  /* 0x000000ffffb78224 */ /* 0x000fe200078e0ab7 */
[C---:B------:R-:W-:Y:S01]  /*26b0*/  ISETP.GT.U32.AND P0, PT, R2.reuse, R187, PT ;  /* 0x000000bb0200720c */ /* 0x040fe20003f04070 */
[----:B------:R-:W-:Y:S01]  /*26c0*/  @!P5 IMAD.IADD R185, R185, 0x1, -R2 ;  /* 0x00000001b9b9d824 */ /* 0x000fe200078e0a02 */
[----:B------:R-:W-:Y:S01]  /*26d0*/  ISETP.GT.U32.AND P5, PT, R2, R7, PT ;  /* 0x000000070200720c */ /* 0x000fe20003fa4070 */
[----:B------:R-:W-:Y:S01]  /*26e0*/  IMAD.HI.U32 R6, R3, R27, RZ ;  /* 0x0000001b03067227 */ /* 0x000fe200078e00ff */
[----:B------:R-:W-:-:S03]  /*26f0*/  IABS R29, R13 ;  /* 0x0000000d001d7213 */ /* 0x000fc60000000000 */
[----:B------:R-:W-:Y:S01]  /*2700*/  IMAD R25, R2, R12, R25 ;  /* 0x0000000c02197224 */ /* 0x000fe200078e0219 */
[----:B------:R-:W-:Y:S01]  /*2710*/  IADD3 R12, R5, 0x10, RZ ;  /* 0x00000010050c7810 */ /* 0x000fe20007ffe0ff */
[----:B------:R-:W-:Y:S02]  /*2720*/  IMAD.MOV R6, RZ, RZ, -R6 ;  /* 0x000000ffff067224 */ /* 0x000fe400078e0a06 */
[--C-:B------:R-:W-:Y:S01]  /*2730*/  @!P4 IMAD.IADD R220, R220, 0x1, -R2.reuse ;  /* 0x00000001dcdcc824 */ /* 0x100fe200078e0a02 */
[----:B------:R-:W-:Y:S01]  /*2740*/  IABS R39, R12 ;  /* 0x0000000c00277213 */ /* 0x000fe20000000000 */
[--C-:B------:R-:W-:Y:S01]  /*2750*/  @!P0 IMAD.IADD R187, R187, 0x1, -R2.reuse ;  /* 0x00000001bbbb8824 */ /* 0x100fe200078e0a02 */
[C---:B------:R-:W-:Y:S01]  /*2760*/  ISETP.GT.U32.AND P0, PT, R2.reuse, R25, PT ;  /* 0x000000190200720c */ /* 0x040fe20003f04070 */
[C---:B------:R-:W-:Y:S01]  /*2770*/  IMAD R27, R2.reuse, R6, R27 ;  /* 0x00000006021b7224 */ /* 0x040fe200078e021b */
[----:B------:R-:W-:Y:S01]  /*2780*/  ISETP.GT.U32.AND P4, PT, R2, R220, PT ;  /* 0x000000dc0200720c */ /* 0x000fe20003f84070 */
[----:B------:R-:W-:-:S02]  /*2790*/  @!P5 IMAD.IADD R7, R7, 0x1, -R2 ;  /* 0x000000010707d824 */ /* 0x000fc400078e0a02 */
[----:B------:R-:W-:Y:S01]  /*27a0*/  @!P3 IMAD.MOV R185, RZ, RZ, -R185 ;  /* 0x000000ffffb9b224 */ /* 0x000fe200078e0ab9 */
[C---:B------:R-:W-:Y:S01]  /*27b0*/  ISETP.GT.U32.AND P5, PT, R2.reuse, R27, PT ;  /* 0x0000001b0200720c */ /* 0x040fe20003fa4070 */
[----:B------:R-:W-:Y:S01]  /*27c0*/  IMAD.HI.U32 R8, R3, R31, RZ ;  /* 0x0000001f03087227 */ /* 0x000fe200078e00ff */
[----:B------:R-:W-:-:S03]  /*27d0*/  ISETP.GT.U32.AND P3, PT, R2, R7, PT ;  /* 0x000000070200720c */ /* 0x000fc60003f64070 */
[----:B------:R-:W-:-:S04]  /*27e0*/  IMAD.HI.U32 R6, R3, R29, RZ ;  /* 0x0000001d03067227 */ /* 0x000fc800078e00ff */
[----:B------:R-:W-:Y:S02]  /*27f0*/  IMAD.MOV R8, RZ, RZ, -R8 ;  /* 0x000000ffff087224 */ /* 0x000fe400078e0a08 */
[----:B------:R-:W-:Y:S02]  /*2800*/  IMAD.MOV R6, RZ, RZ, -R6 ;  /* 0x000000ffff067224 */ /* 0x000fe400078e0a06 */
[--C-:B------:R-:W-:Y:S01]  /*2810*/  @!P0 IMAD.IADD R25, R25, 0x1, -R2.reuse ;  /* 0x0000000119198824 */ /* 0x100fe200078e0a02 */
[----:B------:R-:W-:Y:S01]  /*2820*/  ISETP.GE.AND P0, PT, R28, RZ, PT ;  /* 0x000000ff1c00720c */ /* 0x000fe20003f06270 */
[C---:B------:R-:W-:Y:S02]  /*2830*/  IMAD R31, R2.reuse, R8, R31 ;  /* 0x00000008021f7224 */ /* 0x040fe400078e021f */
[C---:B------:R-:W-:Y:S02]  /*2840*/  IMAD R29, R2.reuse, R6, R29 ;  /* 0x00000006021d7224 */ /* 0x040fe400078e021d */
[--C-:B------:R-:W-:Y:S01]  /*2850*/  @!P5 IMAD.IADD R27, R27, 0x1, -R2.reuse ;  /* 0x000000011b1bd824 */ /* 0x100fe200078e0a02 */
[----:B------:R-:W1:Y:S01]  /*2860*/  I2F.RP R6, R32 ;  /* 0x0000002000067306 */ /* 0x000e620000209400 */
[----:B------:R-:W-:Y:S01]  /*2870*/  ISETP.GT.U32.AND P5, PT, R2, R25, PT ;  /* 0x000000190200720c */ /* 0x000fe20003fa4070 */
[--C-:B------:R-:W-:Y:S01]  /*2880*/  @!P4 IMAD.IADD R220, R220, 0x1, -R2.reuse ;  /* 0x00000001dcdcc824 */ /* 0x100fe200078e0a02 */
[----:B------:R-:W-:Y:S01]  /*2890*/  ISETP.GE.AND P4, PT, R26, RZ, PT ;  /* 0x000000ff1a00720c */ /* 0x000fe20003f86270 */
[----:B------:R-:W-:Y:S01]  /*28a0*/  @!P3 IMAD.IADD R7, R7, 0x1, -R2 ;  /* 0x000000010707b824 */ /* 0x000fe200078e0a02 */
[C---:B------:R-:W-:Y:S01]  /*28b0*/  ISETP.GT.U32.AND P3, PT, R2.reuse, R31, PT ;  /* 0x0000001f0200720c */ /* 0x040fe20003f64070 */
[----:B------:R-:W-:Y:S01]  /*28c0*/  @!P1 IMAD.MOV R187, RZ, RZ, -R187 ;  /* 0x000000ffffbb9224 */ /* 0x000fe200078e0abb */
[----:B------:R-:W-:Y:S01]  /*28d0*/  IADD3 R26, R5, 0x11, RZ ;  /* 0x00000011051a7810 */ /* 0x000fe20007ffe0ff */
[----:B------:R-:W-:Y:S01]  /*28e0*/  @!P2 IMAD.MOV R220, RZ, RZ, -R220 ;  /* 0x000000ffffdca224 */ /* 0x000fe200078e0adc */
[----:B------:R-:W-:Y:S01]  /*28f0*/  ISETP.GT.U32.AND P1, PT, R2, R27, PT ;  /* 0x0000001b0200720c */ /* 0x000fe20003f24070 */
[----:B------:R-:W-:Y:S01]  /*2900*/  IMAD.HI.U32 R28, R3, R55, RZ ;  /* 0x00000037031c7227 */ /* 0x000fe200078e00ff */
[----:B------:R-:W-:-:S02]  /*2910*/  IABS R37, R26 ;  /* 0x0000001a00257213 */ /* 0x000fc40000000000 */
[----:B------:R-:W-:Y:S01]  /*2920*/  ISETP.GT.U32.AND P2, PT, R2, R29, PT ;  /* 0x0000001d0200720c */ /* 0x000fe20003f44070 */
[--C-:B------:R-:W-:Y:S01]  /*2930*/  @!P5 IMAD.IADD R25, R25, 0x1, -R2.reuse ;  /* 0x000000011919d824 */ /* 0x100fe200078e0a02 */
[----:B------:R-:W-:Y:S01]  /*2940*/  ISETP.GE.AND P5, PT, R13, RZ, PT ;  /* 0x000000ff0d00720c */ /* 0x000fe20003fa6270 */
[----:B------:R-:W-:Y:S01]  /*2950*/  IMAD.HI.U32 R8, R3, R37, RZ ;  /* 0x0000002503087227 */ /* 0x000fe200078e00ff */
[----:B-1----:R-:W1:Y:S03]  /*2960*/  MUFU.RCP R6, R6 ;  /* 0x0000000600067308 */ /* 0x002e660000001000 */
[----:B------:R-:W-:Y:S02]  /*2970*/  IMAD.MOV.U32 R13, RZ, RZ, R7 ;  /* 0x000000ffff0d7224 */ /* 0x000fe400078e0007 */
[----:B------:R-:W-:Y:S02]  /*2980*/  @!P3 IMAD.IADD R31, R31, 0x1, -R2 ;  /* 0x000000011f1fb824 */ /* 0x000fe400078e0a02 */
[----:B------:R-:W-:-:S02]  /*2990*/  IMAD.MOV R8, RZ, RZ, -R8 ;  /* 0x000000ffff087224 */ /* 0x000fc400078e0a08 */
[----:B------:R-:W-:Y:S01]  /*29a0*/  @!P6 IMAD.MOV R13, RZ, RZ, -R13 ;  /* 0x000000ffff0de224 */ /* 0x000fe200078e0a0d */
[C---:B------:R-:W-:Y:S01]  /*29b0*/  ISETP.GT.U32.AND P6, PT, R2.reuse, R31, PT ;  /* 0x0000001f0200720c */ /* 0x040fe20003fc4070 */
[----:B------:R-:W-:Y:S02]  /*29c0*/  IMAD R37, R2, R8, R37 ;  /* 0x0000000802257224 */ /* 0x000fe400078e0225 */
[----:B------:R-:W-:Y:S01]  /*29d0*/  IMAD.HI.U32 R8, R3, R39, RZ ;  /* 0x0000002703087227 */ /* 0x000fe200078e00ff */
[----:B-1----:R-:W-:-:S03]  /*29e0*/  IADD3 R6, R6, 0xffffffe, RZ ;  /* 0x0ffffffe06067810 */ /* 0x002fc60007ffe0ff */
[----:B------:R-:W-:Y:S01]  /*29f0*/  @!P1 IMAD.IADD R27, R27, 0x1, -R2 ;  /* 0x000000011b1b9824 */ /* 0x000fe200078e0a02 */
[----:B------:R-:W-:Y:S01]  /*2a00*/  ISETP.GE.AND P1, PT, R20, RZ, PT ;  /* 0x000000ff1400720c */ /* 0x000fe20003f26270 */
[----:B------:R-:W-:Y:S01]  /*2a10*/  IMAD.MOV R20, RZ, RZ, -R8 ;  /* 0x000000ffff147224 */ /* 0x000fe200078e0a08 */
[----:B------:R1:W2:Y:S01]  /*2a20*/  F2I.FTZ.U32.TRUNC.NTZ R7, R6 ;  /* 0x0000000600077305 */ /* 0x0002a2000021f000 */
[----:B------:R-:W-:Y:S01]  /*2a30*/  @!P0 IMAD.MOV R27, RZ, RZ, -R27 ;  /* 0x000000ffff1b8224 */ /* 0x000fe200078e0a1b */
[C---:B------:R-:W-:Y:S01]  /*2a40*/  ISETP.GT.U32.AND P0, PT, R2.reuse, R37, PT ;  /* 0x000000250200720c */ /* 0x040fe20003f04070 */
[----:B------:R-:W-:Y:S01]  /*2a50*/  IMAD R39, R2, R20, R39 ;  /* 0x0000001402277224 */ /* 0x000fe200078e0227 */
[----:B------:R-:W-:Y:S01]  /*2a60*/  IADD3 R8, R5, 0xf, RZ ;  /* 0x0000000f05087810 */ /* 0x000fe20007ffe0ff */
[--C-:B------:R-:W-:Y:S01]  /*2a70*/  @!P2 IMAD.IADD R29, R29, 0x1, -R2.reuse ;  /* 0x000000011d1da824 */ /* 0x100fe200078e0a02 */
[----:B------:R-:W-:Y:S01]  /*2a80*/  ISETP.GE.AND P2, PT, R26, RZ, PT ;  /* 0x000000ff1a00720c */ /* 0x000fe20003f46270 */
[----:B------:R-:W-:Y:S01]  /*2a90*/  @!P6 IMAD.IADD R31, R31, 0x1, -R2 ;  /* 0x000000011f1fe824 */ /* 0x000fe200078e0a02 */
[C---:B------:R-:W-:Y:S01]  /*2aa0*/  ISETP.GT.U32.AND P6, PT, R2.reuse, R39, PT ;  /* 0x000000270200720c */ /* 0x040fe20003fc4070 */
[----:B------:R-:W-:Y:S01]  /*2ab0*/  @!P4 IMAD.MOV R25, RZ, RZ, -R25 ;  /* 0x000000ffff19c224 */ /* 0x000fe200078e0a19 */
[----:B------:R-:W-:Y:S01]  /*2ac0*/  ISETP.GT.U32.AND P3, PT, R2, R29, PT ;  /* 0x0000001d0200720c */ /* 0x000fe20003f64070 */
[----:B------:R-:W-:Y:S01]  /*2ad0*/  @!P1 IMAD.MOV R31, RZ, RZ, -R31 ;  /* 0x000000ffff1f9224 */ /* 0x000fe200078e0a1f */
[----:B------:R-:W-:Y:S01]  /*2ae0*/  IABS R20, R8 ;  /* 0x0000000800147213 */ /* 0x000fe20000000000 */
[----:B------:R-:W-:Y:S01]  /*2af0*/  IMAD.MOV R28, RZ, RZ, -R28 ;  /* 0x000000ffff1c7224 */ /* 0x000fe200078e0a1c */
[----:B-1----:R-:W-:Y:S01]  /*2b00*/  IADD3 R6, R5, 0xe, RZ ;  /* 0x0000000e05067810 */ /* 0x002fe20007ffe0ff */
[--C-:B------:R-:W-:Y:S01]  /*2b10*/  @!P0 IMAD.IADD R37, R37, 0x1, -R2.reuse ;  /* 0x0000000125258824 */ /* 0x100fe200078e0a02 */
[----:B------:R-:W-:Y:S01]  /*2b20*/  ISETP.GE.AND P4, PT, R12, RZ, PT ;  /* 0x000000ff0c00720c */ /* 0x000fe20003f86270 */
[----:B--2---:R-:W-:Y:S01]  /*2b30*/  IMAD.MOV R43, RZ, RZ, -R7 ;  /* 0x000000ffff2b7224 */ /* 0x004fe200078e0a07 */
[----:B------:R-:W-:Y:S01]  /*2b40*/  IABS R26, R6 ;  /* 0x00000006001a7213 */ /* 0x000fe20000000000 */
[----:B------:R-:W-:Y:S01]  /*2b50*/  IMAD R55, R2, R28, R55 ;  /* 0x0000001c02377224 */ /* 0x000fe200078e0237 */
[----:B------:R-:W-:Y:S01]  /*2b60*/  ISETP.GE.AND P0, PT, R6, RZ, PT ;  /* 0x000000ff0600720c */ /* 0x000fe20003f06270 */
[--C-:B------:R-:W-:Y:S01]  /*2b70*/  @!P6 IMAD.IADD R39, R39, 0x1, -R2.reuse ;  /* 0x000000012727e824 */ /* 0x100fe200078e0a02 */
[----:B------:R-:W-:Y:S01]  /*2b80*/  ISETP.GT.U32.AND P6, PT, R2, R37, PT ;  /* 0x000000250200720c */ /* 0x000fe20003fc4070 */
[----:B------:R-:W-:Y:S01]  /*2b90*/  @!P3 IMAD.IADD R29, R29, 0x1, -R2 ;  /* 0x000000011d1db824 */ /* 0x000fe200078e0a02 */
[----:B------:R-:W-:Y:S01]  /*2ba0*/  ISETP.GE.AND P3, PT, R8, RZ, PT ;  /* 0x000000ff0800720c */ /* 0x000fe20003f66270 */
[----:B------:R-:W-:Y:S01]  /*2bb0*/  IMAD.HI.U32 R8, R3, R20, RZ ;  /* 0x0000001403087227 */ /* 0x000fe200078e00ff */
[----:B------:R-:W-:-:S03]  /*2bc0*/  IADD3 R28, R5, 0x8, RZ ;  /* 0x00000008051c7810 */ /* 0x000fc60007ffe0ff */
[----:B------:R-:W-:Y:S02]  /*2bd0*/  IMAD.MOV.U32 R6, RZ, RZ, RZ ;  /* 0x000000ffff067224 */ /* 0x000fe400078e00ff */
[----:B------:R-:W-:Y:S02]  /*2be0*/  IMAD R43, R43, R32, RZ ;  /* 0x000000202b2b7224 */ /* 0x000fe400078e02ff */
[----:B------:R-:W-:Y:S01]  /*2bf0*/  IMAD.MOV R45, RZ, RZ, -R8 ;  /* 0x000000ffff2d7224 */ /* 0x000fe200078e0a08 */
[----:B------:R-:W-:Y:S01]  /*2c00*/  IADD3 R8, R5, 0xd, RZ ;  /* 0x0000000d05087810 */ /* 0x000fe20007ffe0ff */
[----:B------:R-:W-:-:S03]  /*2c10*/  IMAD.HI.U32 R6, R7, R43, R6 ;  /* 0x0000002b07067227 */ /* 0x000fc600078e0006 */
[----:B------:R-:W-:Y:S01]  /*2c20*/  ISETP.GE.AND P1, PT, R8, RZ, PT ;  /* 0x000000ff0800720c */ /* 0x000fe20003f26270 */
[----:B------:R-:W-:Y:S01]  /*2c30*/  IMAD R7, R2, R45, R20 ;  /* 0x0000002d02077224 */ /* 0x000fe200078e0214 */
[----:B------:R-:W-:Y:S01]  /*2c40*/  IADD3 R20, R5, 0xb, RZ ;  /* 0x0000000b05147810 */ /* 0x000fe20007ffe0ff */
[----:B------:R-:W-:Y:S02]  /*2c50*/  @!P6 IMAD.IADD R37, R37, 0x1, -R2 ;  /* 0x000000012525e824 */ /* 0x000fe400078e0a02 */
[----:B------:R-:W-:Y:S01]  /*2c60*/  IMAD.HI.U32 R12, R3, R26, RZ ;  /* 0x0000001a030c7227 */ /* 0x000fe200078e00ff */
[----:B------:R-:W-:-:S03]  /*2c70*/  IABS R51, R20 ;  /* 0x0000001400337213 */ /* 0x000fc60000000000 */
[----:B------:R-:W-:Y:S01]  /*2c80*/  @!P2 IMAD.MOV R37, RZ, RZ, -R37 ;  /* 0x000000ffff25a224 */ /* 0x000fe200078e0a25 */
[C---:B------:R-:W-:Y:S01]  /*2c90*/  ISETP.GT.U32.AND P2, PT, R2.reuse, R7, PT ;  /* 0x000000070200720c */ /* 0x040fe20003f44070 */
[----:B------:R-:W-:Y:S01]  /*2ca0*/  IMAD.MOV R47, RZ, RZ, -R12 ;  /* 0x000000ffff2f7224 */ /* 0x000fe200078e0a0c */
[----:B------:R-:W-:Y:S01]  /*2cb0*/  IADD3 R12, R5, 0xc, RZ ;  /* 0x0000000c050c7810 */ /* 0x000fe20007ffe0ff */
[----:B------:R-:W-:Y:S01]  /*2cc0*/  @!P5 IMAD.MOV R29, RZ, RZ, -R29 ;  /* 0x000000ffff1dd224 */ /* 0x000fe200078e0a1d */
[C---:B------:R-:W-:Y:S01]  /*2cd0*/  ISETP.GT.U32.AND P5, PT, R2.reuse, R39, PT ;  /* 0x000000270200720c */ /* 0x040fe20003fa4070 */
[----:B------:R-:W-:Y:S01]  /*2ce0*/  IMAD R45, R2, R47, R26 ;  /* 0x0000002f022d7224 */ /* 0x000fe200078e021a */
[----:B------:R-:W-:Y:S01]  /*2cf0*/  IABS R47, R8 ;  /* 0x00000008002f7213 */ /* 0x000fe20000000000 */
[----:B------:R-:W-:Y:S01]  /*2d00*/  IMAD.HI.U32 R6, R6, R57, RZ ;  /* 0x0000003906067227 */ /* 0x000fe200078e00ff */
[----:B------:R-:W-:Y:S02]  /*2d10*/  IABS R49, R12 ;  /* 0x0000000c00317213 */ /* 0x000fe40000000000 */
[----:B------:R-:W-:Y:S01]  /*2d20*/  ISETP.GE.AND P6, PT, R12, RZ, PT ;  /* 0x000000ff0c00720c */ /* 0x000fe20003fc6270 */
[----:B------:R-:W-:Y:S01]  /*2d30*/  IMAD.HI.U32 R8, R3, R47, RZ ;  /* 0x0000002f03087227 */ /* 0x000fe200078e00ff */
[----:B------:R-:W-:-:S03]  /*2d40*/  IADD3 R26, R5, 0xa, RZ ;  /* 0x0000000a051a7810 */ /* 0x000fc60007ffe0ff */
[----:B------:R-:W-:Y:S01]  /*2d50*/  @!P2 IMAD.IADD R7, R7, 0x1, -R2 ;  /* 0x000000010707a824 */ /* 0x000fe200078e0a02 */
[----:B------:R-:W-:Y:S01]  /*2d60*/  IABS R53, R26 ;  /* 0x0000001a00357213 */ /* 0x000fe20000000000 */
[----:B------:R-:W-:Y:S02]  /*2d70*/  IMAD.MOV R8, RZ, RZ, -R8 ;  /* 0x000000ffff087224 */ /* 0x000fe400078e0a08 */
[----:B------:R-:W-:Y:S01]  /*2d80*/  IMAD.HI.U32 R12, R3, R49, RZ ;  /* 0x00000031030c7227 */ /* 0x000fe200078e00ff */
[----:B------:R-:W-:-:S03]  /*2d90*/  ISETP.GT.U32.AND P2, PT, R2, R7, PT ;  /* 0x000000070200720c */ /* 0x000fc60003f44070 */
[----:B------:R-:W-:Y:S02]  /*2da0*/  IMAD R47, R2, R8, R47 ;  /* 0x00000008022f7224 */ /* 0x000fe400078e022f */
[----:B------:R-:W-:Y:S02]  /*2db0*/  IMAD.MOV R12, RZ, RZ, -R12 ;  /* 0x000000ffff0c7224 */ /* 0x000fe400078e0a0c */
[----:B------:R-:W-:Y:S01]  /*2dc0*/  @!P5 IMAD.IADD R39, R39, 0x1, -R2 ;  /* 0x000000012727d824 */ /* 0x000fe200078e0a02 */
[----:B------:R-:W-:Y:S01]  /*2dd0*/  ISETP.GE.AND P5, PT, R20, RZ, PT ;  /* 0x000000ff1400720c */ /* 0x000fe20003fa6270 */
[----:B------:R-:W-:Y:S02]  /*2de0*/  IMAD R49, R2, R12, R49 ;  /* 0x0000000c02317224 */ /* 0x000fe400078e0231 */
[----:B------:R-:W-:-:S04]  /*2df0*/  IMAD.HI.U32 R20, R3, R51, RZ ;  /* 0x0000003303147227 */ /* 0x000fc800078e00ff */
[----:B------:R-:W-:Y:S01]  /*2e00*/  @!P2 IMAD.IADD R7, R7, 0x1, -R2 ;  /* 0x000000010707a824 */ /* 0x000fe200078e0a02 */
[----:B------:R-:W-:Y:S01]  /*2e10*/  ISETP.GT.U32.AND P2, PT, R2, R45, PT ;  /* 0x0000002d0200720c */ /* 0x000fe20003f44070 */
[----:B------:R-:W-:Y:S02]  /*2e20*/  IMAD.MOV R20, RZ, RZ, -R20 ;  /* 0x000000ffff147224 */ /* 0x000fe400078e0a14 */
[----:B------:R-:W-:Y:S02]  /*2e30*/  IMAD.MOV.U32 R43, RZ, RZ, R7 ;  /* 0x000000ffff2b7224 */ /* 0x000fe400078e0007 */
[----:B------:R-:W-:Y:S01]  /*2e40*/  @!P4 IMAD.MOV R39, RZ, RZ, -R39 ;  /* 0x000000ffff27c224 */ /* 0x000fe200078e0a27 */
[----:B------:R-:W-:Y:S01]  /*2e50*/  ISETP.GE.AND P4, PT, R26, RZ, PT ;  /* 0x000000ff1a00720c */ /* 0x000fe20003f86270 */
[----:B------:R-:W-:Y:S01]  /*2e60*/  @!P3 IMAD.MOV R43, RZ, RZ, -R43 ;  /* 0x000000ffff2bb224 */ /* 0x000fe200078e0a2b */
[C---:B------:R-:W-:Y:S01]  /*2e70*/  ISETP.GT.U32.AND P3, PT, R2.reuse, R47, PT ;  /* 0x0000002f0200720c */ /* 0x040fe20003f64070 */
[----:B------:R-:W-:Y:S01]  /*2e80*/  IMAD R51, R2, R20, R51 ;  /* 0x0000001402337224 */ /* 0x000fe200078e0233 */
[----:B------:R-:W-:Y:S01]  /*2e90*/  IABS R20, R28 ;  /* 0x0000001c00147213 */ /* 0x000fe20000000000 */
[----:B------:R-:W-:-:S04]  /*2ea0*/  IMAD.HI.U32 R26, R3, R53, RZ ;  /* 0x00000035031a7227 */ /* 0x000fc800078e00ff */
[----:B------:R-:W-:Y:S02]  /*2eb0*/  @!P2 IMAD.IADD R45, R45, 0x1, -R2 ;  /* 0x000000012d2da824 */ /* 0x000fe400078e0a02 */
[----:B------:R-:W-:Y:S02]  /*2ec0*/  IMAD.MOV R26, RZ, RZ, -R26 ;  /* 0x000000ffff1a7224 */ /* 0x000fe400078e0a1a */
[----:B------:R-:W-:Y:S01]  /*2ed0*/  IMAD.HI.U32 R8, R3, R59, RZ ;  /* 0x0000003b03087227 */ /* 0x000fe200078e00ff */
[----:B------:R-:W-:-:S03]  /*2ee0*/  ISETP.GT.U32.AND P2, PT, R2, R45, PT ;  /* 0x0000002d0200720c */ /* 0x000fc60003f44070 */
[----:B------:R-:W-:Y:S02]  /*2ef0*/  @!P3 IMAD.IADD R47, R47, 0x1, -R2 ;  /* 0x000000012f2fb824 */ /* 0x000fe400078e0a02 */
[C---:B------:R-:W-:Y:S02]  /*2f00*/  IMAD R53, R2.reuse, R26, R53 ;  /* 0x0000001a02357224 */ /* 0x040fe400078e0235 */
[----:B------:R-:W-:Y:S01]  /*2f10*/  IMAD.HI.U32 R7, R3, R20, RZ ;  /* 0x0000001403077227 */ /* 0x000fe200078e00ff */
[----:B------:R-:W-:-:S03]  /*2f20*/  ISETP.GT.U32.AND P3, PT, R2, R47, PT ;  /* 0x0000002f0200720c */ /* 0x000fc60003f64070 */
[----:B------:R-:W-:Y:S02]  /*2f30*/  IMAD.MOV R26, RZ, RZ, -R8 ;  /* 0x000000ffff1a7224 */ /* 0x000fe400078e0a08 */
[----:B------:R-:W-:Y:S01]  /*2f40*/  @!P2 IMAD.IADD R45, R45, 0x1, -R2 ;  /* 0x000000012d2da824 */ /* 0x000fe200078e0a02 */
[C---:B------:R-:W-:Y:S01]  /*2f50*/  ISETP.GT.U32.AND P2, PT, R2.reuse, R49, PT ;  /* 0x000000310200720c */ /* 0x040fe20003f44070 */
[----:B------:R-:W-:Y:S02]  /*2f60*/  IMAD.MOV R7, RZ, RZ, -R7 ;  /* 0x000000ffff077224 */ /* 0x000fe400078e0a07 */
[C---:B------:R-:W-:Y:S01]  /*2f70*/  IMAD R59, R2.reuse, R26, R59 ;  /* 0x0000001a023b7224 */ /* 0x040fe200078e023b */
[----:B------:R-:W-:Y:S01]  /*2f80*/  IADD3 R26, R5, 0x3, RZ ;  /* 0x00000003051a7810 */ /* 0x000fe20007ffe0ff */
[C---:B------:R-:W-:Y:S02]  /*2f90*/  IMAD R7, R2.reuse, R7, R20 ;  /* 0x0000000702077224 */ /* 0x040fe400078e0214 */
[--C-:B------:R-:W-:Y:S01]  /*2fa0*/  @!P3 IMAD.IADD R47, R47, 0x1, -R2.reuse ;  /* 0x000000012f2fb824 */ /* 0x100fe200078e0a02 */
[C---:B------:R-:W-:Y:S01]  /*2fb0*/  ISETP.GT.U32.AND P3, PT, R2.reuse, R51, PT ;  /* 0x000000330200720c */ /* 0x040fe20003f64070 */
[----:B------:R-:W-:Y:S01]  /*2fc0*/  @!P0 IMAD.MOV R45, RZ, RZ, -R45 ;  /* 0x000000ffff2d8224 */ /* 0x000fe200078e0a2d */
[C---:B------:R-:W-:Y:S01]  /*2fd0*/  ISETP.GT.U32.AND P0, PT, R2.reuse, R53, PT ;  /* 0x000000350200720c */ /* 0x040fe20003f04070 */
[----:B------:R-:W-:Y:S01]  /*2fe0*/  @!P1 IMAD.MOV R47, RZ, RZ, -R47 ;  /* 0x000000ffff2f9224 */ /* 0x000fe200078e0a2f */
[----:B------:R-:W-:Y:S01]  /*2ff0*/  ISETP.GT.U32.AND P1, PT, R2, R55, PT ;  /* 0x000000370200720c */ /* 0x000fe20003f24070 */
[----:B------:R-:W-:Y:S01]  /*3000*/  @!P2 IMAD.IADD R49, R49, 0x1, -R2 ;  /* 0x000000013131a824 */ /* 0x000fe200078e0a02 */
[----:B------:R-:W-:Y:S01]  /*3010*/  IABS R67, R26 ;  /* 0x0000001a00437213 */ /* 0x000fe20000000000 */
[----:B------:R-:W-:-:S03]  /*3020*/  IMAD.HI.U32 R12, R3, R63, RZ ;  /* 0x0000003f030c7227 */ /* 0x000fc600078e00ff */
[----:B------:R-:W-:Y:S01]  /*3030*/  ISETP.GT.U32.AND P2, PT, R2, R49, PT ;  /* 0x000000310200720c */ /* 0x000fe20003f44070 */
[----:B------:R-:W-:-:S04]  /*3040*/  IMAD.HI.U32 R8, R3, R61, RZ ;  /* 0x0000003d03087227 */ /* 0x000fc800078e00ff */
[----:B------:R-:W-:Y:S01]  /*3050*/  @!P3 IMAD.IADD R51, R51, 0x1, -R2 ;  /* 0x000000013333b824 */ /* 0x000fe200078e0a02 */
[C---:B------:R-:W-:Y:S01]  /*3060*/  ISETP.GT.U32.AND P3, PT, R2.reuse, R59, PT ;  /* 0x0000003b0200720c */ /* 0x040fe20003f64070 */
[----:B------:R-:W-:Y:S02]  /*3070*/  IMAD.MOV R12, RZ, RZ, -R12 ;  /* 0x000000ffff0c7224 */ /* 0x000fe400078e0a0c */
[--C-:B------:R-:W-:Y:S01]  /*3080*/  @!P0 IMAD.IADD R53, R53, 0x1, -R2.reuse ;  /* 0x0000000135358824 */ /* 0x100fe200078e0a02 */
[C---:B------:R-:W-:Y:S01]  /*3090*/  ISETP.GT.U32.AND P0, PT, R2.reuse, R51, PT ;  /* 0x000000330200720c */ /* 0x040fe20003f04070 */
[--C-:B------:R-:W-:Y:S02]  /*30a0*/  @!P1 IMAD.IADD R55, R55, 0x1, -R2.reuse ;  /* 0x0000000137379824 */ /* 0x100fe400078e0a02 */
[----:B------:R-:W-:Y:S01]  /*30b0*/  @!P2 IMAD.IADD R49, R49, 0x1, -R2 ;  /* 0x000000013131a824 */ /* 0x000fe200078e0a02 */
[C---:B------:R-:W-:Y:S01]  /*30c0*/  ISETP.GT.U32.AND P2, PT, R2.reuse, R7, PT ;  /* 0x000000070200720c */ /* 0x040fe20003f44070 */
[----:B------:R-:W-:Y:S01]  /*30d0*/  IMAD.HI.U32 R20, R3, R65, RZ ;  /* 0x0000004103147227 */ /* 0x000fe200078e00ff */
[----:B------:R-:W-:-:S03]  /*30e0*/  ISETP.GT.U32.AND P1, PT, R2, R53, PT ;  /* 0x000000350200720c */ /* 0x000fc60003f24070 */
[----:B------:R-:W-:Y:S02]  /*30f0*/  @!P3 IMAD.IADD R59, R59, 0x1, -R2 ;  /* 0x000000013b3bb824 */ /* 0x000fe400078e0a02 */
[----:B------:R-:W-:Y:S02]  /*3100*/  IMAD.MOV R8, RZ, RZ, -R8 ;  /* 0x000000ffff087224 */ /* 0x000fe400078e0a08 */
[C---:B------:R-:W-:Y:S01]  /*3110*/  IMAD R63, R2.reuse, R12, R63 ;  /* 0x0000000c023f7224 */ /* 0x040fe200078e023f */
[----:B------:R-:W-:Y:S01]  /*3120*/  ISETP.GT.U32.AND P3, PT, R2, R59, PT ;  /* 0x0000003b0200720c */ /* 0x000fe20003f64070 */
[----:B------:R-:W-:-:S04]  /*3130*/  IMAD.HI.U32 R12, R3, R69, RZ ;  /* 0x00000045030c7227 */ /* 0x000fc800078e00ff */
[----:B------:R-:W-:Y:S01]  /*3140*/  @!P2 IMAD.IADD R7, R7, 0x1, -R2 ;  /* 0x000000010707a824 */ /* 0x000fe200078e0a02 */
[C---:B------:R-:W-:Y:S01]  /*3150*/  ISETP.GT.U32.AND P2, PT, R2.reuse, R55, PT ;  /* 0x000000370200720c */ /* 0x040fe20003f44070 */
[----:B------:R-:W-:Y:S02]  /*3160*/  @!P6 IMAD.MOV R49, RZ, RZ, -R49 ;  /* 0x000000ffff31e224 */ /* 0x000fe400078e0a31 */
[C---:B------:R-:W-:Y:S01]  /*3170*/  IMAD R61, R2.reuse, R8, R61 ;  /* 0x00000008023d7224 */ /* 0x040fe200078e023d */
[----:B------:R-:W-:Y:S01]  /*3180*/  ISETP.GT.U32.AND P6, PT, R2, R7, PT ;  /* 0x000000070200720c */ /* 0x000fe20003fc4070 */
[----:B------:R-:W-:Y:S02]  /*3190*/  IMAD.MOV R20, RZ, RZ, -R20 ;  /* 0x000000ffff147224 */ /* 0x000fe400078e0a14 */
[----:B------:R-:W-:-:S04]  /*31a0*/  IMAD.HI.U32 R8, R3, R67, RZ ;  /* 0x0000004303087227 */ /* 0x000fc800078e00ff */
[----:B------:R-:W-:Y:S02]  /*31b0*/  IMAD.MOV R12, RZ, RZ, -R12 ;  /* 0x000000ffff0c7224 */ /* 0x000fe400078e0a0c */
[C---:B------:R-:W-:Y:S02]  /*31c0*/  IMAD R65, R2.reuse, R20, R65 ;  /* 0x0000001402417224 */ /* 0x040fe400078e0241 */
[----:B------:R-:W-:Y:S02]  /*31d0*/  IMAD.MOV R20, RZ, RZ, -R8 ;  /* 0x000000ffff147224 */ /* 0x000fe400078e0a08 */
[C---:B------:R-:W-:Y:S02]  /*31e0*/  IMAD R69, R2.reuse, R12, R69 ;  /* 0x0000000c02457224 */ /* 0x040fe400078e0245 */
[----:B------:R-:W-:Y:S01]  /*31f0*/  IMAD R67, R2, R20, R67 ;  /* 0x0000001402437224 */ /* 0x000fe200078e0243 */
[----:B------:R-:W-:Y:S01]  /*3200*/  LOP3.LUT R20, R4, 0x16, RZ, 0xfc, !PT ;  /* 0x0000001604147812 */ /* 0x000fe200078efcff */
[--C-:B------:R-:W-:Y:S01]  /*3210*/  @!P0 IMAD.IADD R51, R51, 0x1, -R2.reuse ;  /* 0x0000000133338824 */ /* 0x100fe200078e0a02 */
[C---:B------:R-:W-:Y:S01]  /*3220*/  ISETP.GT.U32.AND P0, PT, R2.reuse, R61, PT ;  /* 0x0000003d0200720c */ /* 0x040fe20003f04070 */
[----:B------:R-:W-:Y:S01]  /*3230*/  @!P3 IMAD.IADD R59, R59, 0x1, -R2 ;  /* 0x000000013b3bb824 */ /* 0x000fe200078e0a02 */
[----:B------:R-:W-:Y:S01]  /*3240*/  ISETP.GT.U32.AND P3, PT, R2, R69, PT ;  /* 0x000000450200720c */ /* 0x000fe20003f64070 */
[----:B------:R-:W-:-:S04]  /*3250*/  IMAD.HI.U32 R8, R3, R71, RZ ;  /* 0x0000004703087227 */ /* 0x000fc800078e00ff */
[----:B------:R-:W-:-:S04]  /*3260*/  IMAD.HI.U32 R3, R3, R73, RZ ;  /* 0x0000004903037227 */ /* 0x000fc800078e00ff */
[--C-:B------:R-:W-:Y:S01]  /*3270*/  @!P1 IMAD.IADD R53, R53, 0x1, -R2.reuse ;  /* 0x0000000135359824 */ /* 0x100fe200078e0a02 */
[C---:B------:R-:W-:Y:S01]  /*3280*/  ISETP.GT.U32.AND P1, PT, R2.reuse, R63, PT ;  /* 0x0000003f0200720c */ /* 0x040fe20003f24070 */
[--C-:B------:R-:W-:Y:S01]  /*3290*/  @!P2 IMAD.IADD R55, R55, 0x1, -R2.reuse ;  /* 0x000000013737a824 */ /* 0x100fe200078e0a02 */
[C---:B------:R-:W-:Y:S01]  /*32a0*/  ISETP.GT.U32.AND P2, PT, R2.reuse, R65, PT ;  /* 0x000000410200720c */ /* 0x040fe20003f44070 */
[----:B------:R-:W-:Y:S01]  /*32b0*/  @!P6 IMAD.IADD R7, R7, 0x1, -R2 ;  /* 0x000000010707e824 */ /* 0x000fe200078e0a02 */
[C---:B------:R-:W-:Y:S01]  /*32c0*/  ISETP.GT.U32.AND P6, PT, R2.reuse, R67, PT ;  /* 0x000000430200720c */ /* 0x040fe20003fc4070 */
[----:B------:R-:W-:Y:S02]  /*32d0*/  IMAD.MOV R8, RZ, RZ, -R8 ;  /* 0x000000ffff087224 */ /* 0x000fe400078e0a08 */
[----:B------:R-:W-:Y:S02]  /*32e0*/  IMAD.MOV R3, RZ, RZ, -R3 ;  /* 0x000000ffff037224 */ /* 0x000fe400078e0a03 */
[----:B------:R-:W-:-:S02]  /*32f0*/  IMAD R71, R2, R8, R71 ;  /* 0x0000000802477224 */ /* 0x000fc400078e0247 */
[C---:B------:R-:W-:Y:S02]  /*3300*/  IMAD R73, R2.reuse, R3, R73 ;  /* 0x0000000302497224 */ /* 0x040fe400078e0249 */
[--C-:B------:R-:W-:Y:S01]  /*3310*/  @!P0 IMAD.IADD R61, R61, 0x1, -R2.reuse ;  /* 0x000000013d3d8824 */ /* 0x100fe200078e0a02 */
[C---:B------:R-:W-:Y:S01]  /*3320*/  ISETP.GT.U32.AND P0, PT, R2.reuse, R71, PT ;  /* 0x000000470200720c */ /* 0x040fe20003f04070 */
[--C-:B------:R-:W-:Y:S01]  /*3330*/  @!P3 IMAD.IADD R69, R69, 0x1, -R2.reuse ;  /* 0x000000014545b824 */ /* 0x100fe200078e0a02 */
[----:B------:R-:W-:Y:S01]  /*3340*/  ISETP.GT.U32.AND P3, PT, R2, R73, PT ;  /* 0x000000490200720c */ /* 0x000fe20003f64070 */
[--C-:B------:R-:W-:Y:S01]  /*3350*/  @!P1 IMAD.IADD R63, R63, 0x1, -R2.reuse ;  /* 0x000000013f3f9824 */ /* 0x100fe200078e0a02 */
[----:B------:R-:W-:Y:S01]  /*3360*/  ISETP.GE.AND P1, PT, R34, RZ, PT ;  /* 0x000000ff2200720c */ /* 0x000fe20003f26270 */
[--C-:B------:R-:W-:Y:S01]  /*3370*/  @!P2 IMAD.IADD R65, R65, 0x1, -R2.reuse ;  /* 0x000000014141a824 */ /* 0x100fe200078e0a02 */
[----:B------:R-:W-:Y:S01]  /*3380*/  ISETP.GE.AND P2, PT, R28, RZ, PT ;  /* 0x000000ff1c00720c */ /* 0x000fe20003f46270 */
[----:B------:R-:W-:Y:S01]  /*3390*/  @!P6 IMAD.IADD R67, R67, 0x1, -R2 ;  /* 0x000000014343e824 */ /* 0x000fe200078e0a02 */
[----:B------:R-:W-:Y:S01]  /*33a0*/  ISETP.GE.AND P6, PT, R40, RZ, PT ;  /* 0x000000ff2800720c */ /* 0x000fe20003fc6270 */
[----:B------:R-:W-:Y:S01]  /*33b0*/  IMAD.MOV R6, RZ, RZ, -R6 ;  /* 0x000000ffff067224 */ /* 0x000fe200078e0a06 */
[----:B------:R-:W-:Y:S01]  /*33c0*/  LOP3.LUT R40, R4, 0x2e, RZ, 0xfc, !PT ;  /* 0x0000002e04287812 */ /* 0x000fe200078efcff */
[----:B------:R-:W-:Y:S01]  /*33d0*/  @!P4 IMAD.MOV R53, RZ, RZ, -R53 ;  /* 0x000000ffff35c224 */ /* 0x000fe200078e0a35 */
[----:B------:R-:W-:Y:S01]  /*33e0*/  ISETP.GT.U32.AND P4, PT, R2, R63, PT ;  /* 0x0000003f0200720c */ /* 0x000fe20003f84070 */
[----:B------:R-:W-:Y:S01]  /*33f0*/  IMAD R3, R32, R6, R57 ;  /* 0x0000000620037224 */ /* 0x000fe200078e0239 */
[----:B------:R-:W-:Y:S01]  /*3400*/  LOP3.LUT R6, R52, 0x7, RZ, 0xc0, !PT ;  /* 0x0000000734067812 */ /* 0x000fe200078ec0ff */
[--C-:B------:R-:W-:Y:S01]  /*3410*/  @!P0 IMAD.IADD R71, R71, 0x1, -R2.reuse ;  /* 0x0000000147478824 */ /* 0x100fe200078e0a02 */
[----:B------:R-:W-:Y:S01]  /*3420*/  ISETP.GT.U32.AND P0, PT, R2, R61, PT ;  /* 0x0000003d0200720c */ /* 0x000fe20003f04070 */
[----:B------:R-:W-:Y:S01]  /*3430*/  IMAD.MOV.U32 R57, RZ, RZ, R7 ;  /* 0x000000ffff397224 */ /* 0x000fe200078e0007 */
[C---:B------:R-:W-:Y:S01]  /*3440*/  LOP3.LUT R34, R4.reuse, 0x28, RZ, 0xfc, !PT ;  /* 0x0000002804227812 */ /* 0x040fe200078efcff */
[--C-:B------:R-:W-:Y:S01]  /*3450*/  @!P3 IMAD.IADD R73, R73, 0x1, -R2.reuse ;  /* 0x000000014949b824 */ /* 0x100fe200078e0a02 */
[----:B------:R-:W-:Y:S01]  /*3460*/  LOP3.LUT R28, R4, 0x20, RZ, 0xfc, !PT ;  /* 0x00000020041c7812 */ /* 0x000fe200078efcff */
[----:B------:R-:W-:Y:S01]  /*3470*/  @!P5 IMAD.MOV R51, RZ, RZ, -R51 ;  /* 0x000000ffff33d224 */ /* 0x000fe200078e0a33 */
[C---:B------:R-:W-:Y:S01]  /*3480*/  ISETP.GT.U32.AND P5, PT, R2.reuse, R65, PT ;  /* 0x000000410200720c */ /* 0x040fe20003fa4070 */
[----:B------:R-:W-:Y:S01]  /*3490*/  @!P1 IMAD.MOV R55, RZ, RZ, -R55 ;  /* 0x000000ffff379224 */ /* 0x000fe200078e0a37 */
[C---:B------:R-:W-:Y:S01]  /*34a0*/  ISETP.GT.U32.AND P1, PT, R2.reuse, R67, PT ;  /* 0x000000430200720c */ /* 0x040fe20003f24070 */
[----:B------:R-:W-:Y:S01]  /*34b0*/  @!P2 IMAD.MOV R57, RZ, RZ, -R57 ;  /* 0x000000ffff39a224 */ /* 0x000fe200078e0a39 */
[C---:B------:R-:W-:Y:S01]  /*34c0*/  ISETP.GT.U32.AND P2, PT, R2.reuse, R69, PT ;  /* 0x000000450200720c */ /* 0x040fe20003f44070 */
[----:B------:R-:W-:Y:S01]  /*34d0*/  @!P6 IMAD.MOV R59, RZ, RZ, -R59 ;  /* 0x000000ffff3be224 */ /* 0x000fe200078e0a3b */
[C---:B------:R-:W-:Y:S01]  /*34e0*/  ISETP.GT.U32.AND P6, PT, R2.reuse, R71, PT ;  /* 0x000000470200720c */ /* 0x040fe20003fc4070 */
[--C-:B------:R-:W-:Y:S01]  /*34f0*/  @!P4 IMAD.IADD R63, R63, 0x1, -R2.reuse ;  /* 0x000000013f3fc824 */ /* 0x100fe200078e0a02 */
[----:B------:R-:W-:Y:S01]  /*3500*/  ISETP.GT.U32.AND P3, PT, R2, R73, PT ;  /* 0x000000490200720c */ /* 0x000fe20003f64070 */
[--C-:B------:R-:W-:Y:S01]  /*3510*/  @!P0 IMAD.IADD R61, R61, 0x1, -R2.reuse ;  /* 0x000000013d3d8824 */ /* 0x100fe200078e0a02 */
[----:B------:R-:W-:Y:S01]  /*3520*/  ISETP.GT.U32.AND P4, PT, R32, R3, PT ;  /* 0x000000032000720c */ /* 0x000fe20003f84070 */
[----:B------:R-:W-:Y:S01]  /*3530*/  IMAD R7, R6, 0x110, RZ ;  /* 0x0000011006077824 */ /* 0x000fe200078e02ff */
[----:B------:R-:W-:Y:S01]  /*3540*/  ISETP.GE.AND P0, PT, R42, RZ, PT ;  /* 0x000000ff2a00720c */ /* 0x000fe20003f06270 */
[--C-:B------:R-:W-:Y:S01]  /*3550*/  @!P5 IMAD.IADD R65, R65, 0x1, -R2.reuse ;  /* 0x000000014141d824 */ /* 0x100fe200078e0a02 */
[----:B------:R-:W-:Y:S01]  /*3560*/  ISETP.GE.AND P5, PT, R44, RZ, PT ;  /* 0x000000ff2c00720c */ /* 0x000fe20003fa6270 */
[--C-:B------:R-:W-:Y:S01]  /*3570*/  @!P1 IMAD.IADD R67, R67, 0x1, -R2.reuse ;  /* 0x0000000143439824 */ /* 0x100fe200078e0a02 */
[----:B------:R-:W-:Y:S01]  /*3580*/  ISETP.GE.AND P1, PT, R46, RZ, PT ;  /* 0x000000ff2e00720c */ /* 0x000fe20003f26270 */
[--C-:B------:R-:W-:Y:S01]  /*3590*/  @!P2 IMAD.IADD R69, R69, 0x1, -R2.reuse ;  /* 0x000000014545a824 */ /* 0x100fe200078e0a02 */
[----:B------:R-:W-:Y:S01]  /*35a0*/  ISETP.GE.AND P2, PT, R26, RZ, PT ;  /* 0x000000ff1a00720c */ /* 0x000fe20003f46270 */
[--C-:B------:R-:W-:Y:S01]  /*35b0*/  @!P6 IMAD.IADD R71, R71, 0x1, -R2.reuse ;  /* 0x000000014747e824 */ /* 0x100fe200078e0a02 */
[----:B------:R-:W-:Y:S01]  /*35c0*/  ISETP.GE.AND P6, PT, R48, RZ, PT ;  /* 0x000000ff3000720c */ /* 0x000fe20003fc6270 */
[----:B------:R-:W-:Y:S01]  /*35d0*/  @!P3 IMAD.IADD R73, R73, 0x1, -R2 ;  /* 0x000000014949b824 */ /* 0x000fe200078e0a02 */
[----:B------:R-:W-:Y:S01]  /*35e0*/  ISETP.NE.U32.AND P3, PT, R56, RZ, PT ;  /* 0x000000ff3800720c */ /* 0x000fe20003f65070 */
[----:B------:R-:W-:Y:S01]  /*35f0*/  IMAD.SHL.U32 R2, R52, 0x2, RZ ;  /* 0x0000000234027824 */ /* 0x000fe200078e00ff */
[----:B------:R-:W-:Y:S01]  /*3600*/  LOP3.LUT R42, R4, 0x30, RZ, 0xfc, !PT ;  /* 0x00000030042a7812 */ /* 0x000fe200078efcff */
[----:B------:R-:W-:Y:S01]  /*3610*/  @!P4 IMAD.IADD R3, R3, 0x1, -R32 ;  /* 0x000000010303c824 */ /* 0x000fe200078e0a20 */
[----:B------:R-:W-:Y:S01]  /*3620*/  SEL R75, RZ, 0x90, !P3 ;  /* 0x00000090ff4b7807 */ /* 0x000fe20005800000 */
[----:B------:R-:W-:Y:S01]  /*3630*/  IMAD R12, R6, 0x90, RZ ;  /* 0x00000090060c7824 */ /* 0x000fe200078e02ff */
[----:B------:R-:W-:Y:S01]  /*3640*/  LOP3.LUT R79, R7, 0x30, R2, 0x78, !PT ;  /* 0x00000030074f7812 */ /* 0x000fe200078e7802 */
[----:B------:R-:W-:Y:S01]  /*3650*/  @!P0 IMAD.MOV R61, RZ, RZ, -R61 ;  /* 0x000000ffff3d8224 */ /* 0x000fe200078e0a3d */
[----:B------:R-:W-:Y:S01]  /*3660*/  LOP3.LUT R2, R2, 0x10, RZ, 0xc0, !PT ;  /* 0x0000001002027812 */ /* 0x000fe200078ec0ff */
[----:B------:R-:W-:Y:S01]  /*3670*/  IMAD.SHL.U32 R8, R52, 0x40, RZ ;  /* 0x0000004034087824 */ /* 0x000fe200078e00ff */
[----:B------:R-:W-:Y:S01]  /*3680*/  ISETP.GT.U32.AND P3, PT, R32, R3, PT ;  /* 0x000000032000720c */ /* 0x000fe20003f64070 */
[----:B------:R-:W-:Y:S01]  /*3690*/  @!P5 IMAD.MOV R63, RZ, RZ, -R63 ;  /* 0x000000ffff3fd224 */ /* 0x000fe200078e0a3f */
[----:B------:R-:W-:Y:S01]  /*36a0*/  LEA.HI R77, R56, R2, RZ, 0x1f ;  /* 0x00000002384d7211 */ /* 0x000fe200078ff8ff */
[----:B------:R-:W-:Y:S01]  /*36b0*/  @!P1 IMAD.MOV R65, RZ, RZ, -R65 ;  /* 0x000000ffff419224 */ /* 0x000fe200078e0a41 */
[----:B------:R-:W-:Y:S01]  /*36c0*/  ISETP.NE.AND P0, PT, RZ, c[0x0][0x17c], PT ;  /* 0x00005f00ff007a0c */ /* 0x000fe20003f05270 */
[----:B------:R-:W-:Y:S01]  /*36d0*/  @!P2 IMAD.MOV R67, RZ, RZ, -R67 ;  /* 0x000000ffff43a224 */ /* 0x000fe200078e0a43 */
[----:B------:R-:W-:Y:S01]  /*36e0*/  LOP3.LUT R77, R12, R77, RZ, 0x3c, !PT ;  /* 0x0000004d0c4d7212 */ /* 0x000fe200078e3cff */
[----:B------:R-:W-:Y:S01]  /*36f0*/  @!P6 IMAD.MOV R69, RZ, RZ, -R69 ;  /* 0x000000ffff45e224 */ /* 0x000fe200078e0a45 */
[----:B------:R-:W-:Y:S01]  /*3700*/  LOP3.LUT R12, RZ, c[0x0][0x17c], RZ, 0x33, !PT ;  /* 0x00005f00ff0c7a12 */ /* 0x000fe200078e33ff */
[----:B------:R-:W-:Y:S01]  /*3710*/  IMAD.SHL.U32 R6, R0, 0x2, RZ ;  /* 0x0000000200067824 */ /* 0x000fe200078e00ff */
[----:B------:R-:W-:Y:S01]  /*3720*/  ISETP.GE.AND P4, PT, R50, RZ, PT ;  /* 0x000000ff3200720c */ /* 0x000fe20003f86270 */
[----:B------:R-:W-:Y:S01]  /*3730*/  IMAD R20, R20, c[0x0][0x188], RZ ;  /* 0x0000620014147a24 */ /* 0x000fe200078e02ff */
[C---:B------:R-:W-:Y:S01]  /*3740*/  SEL R2, R12.reuse, R9, !P0 ;  /* 0x000000090c027207 */ /* 0x040fe20004000000 */
[----:B------:R-:W-:Y:S01]  /*3750*/  @!P3 IMAD.IADD R3, R3, 0x1, -R32 ;  /* 0x000000010303b824 */ /* 0x000fe200078e0a20 */
[----:B------:R-:W-:Y:S01]  /*3760*/  SEL R9, R12, R11, !P0 ;  /* 0x0000000b0c097207 */ /* 0x000fe20004000000 */
[----:B------:R-:W-:Y:S01]  /*3770*/  IMAD R11, R4, c[0x0][0x188], RZ ;  /* 0x00006200040b7a24 */ /* 0x000fe200078e02ff */
[----:B------:R-:W-:Y:S01]  /*3780*/  SEL R188, R12, R13, !P0 ;  /* 0x0000000d0cbc7207 */ /* 0x000fe20004000000 */
[C---:B------:R-:W-:Y:S01]  /*3790*/  IMAD R13, R124.reuse, c[0x0][0x18c], RZ ;  /* 0x000063007c0d7a24 */ /* 0x040fe200078e02ff */
[----:B------:R-:W-:Y:S01]  /*37a0*/  ISETP.GE.AND P3, PT, R5, RZ, PT ;  /* 0x000000ff0500720c */ /* 0x000fe20003f66270 */
[----:B------:R-:W-:Y:S01]  /*37b0*/  IMAD.SHL.U32 R11, R124, 0x2, RZ ;  /* 0x000000027c0b7824 */ /* 0x000fe200078e00ff */
[----:B------:R-:W-:Y:S01]  /*37c0*/  SHF.R.S32.HI R7, RZ, 0x1f, R38 ;  /* 0x0000001fff077819 */ /* 0x000fe20000011426 */
[----:B------:R-:W-:Y:S01]  /*37d0*/  IMAD R124, R119, c[0x0][0x188], RZ ;  /* 0x00006200777c7a24 */ /* 0x000fe200078e02ff */
[----:B------:R-:W-:Y:S01]  /*37e0*/  SEL R230, R12, R63, !P0 ;  /* 0x0000003f0ce67207 */ /* 0x000fe20004000000 */
[----:B------:R-:W-:Y:S01]  /*37f0*/  IMAD R119, R118, c[0x0][0x188], RZ ;  /* 0x0000620076777a24 */ /* 0x000fe200078e02ff */
[----:B------:R-:W-:Y:S01]  /*3800*/  LEA.HI R38, R7, R38, RZ, 0x7 ;  /* 0x0000002607267211 */ /* 0x000fe200078f38ff */
[----:B------:R-:W-:Y:S01]  /*3810*/  IMAD R118, R117, c[0x0][0x188], RZ ;  /* 0x0000620075767a24 */ /* 0x000fe200078e02ff */
[--C-:B------:R-:W-:Y:S01]  /*3820*/  LOP3.LUT R7, R79, 0x800, R8.reuse, 0xf8, !PT ;  /* 0x000008004f077812 */ /* 0x100fe200078ef808 */
[----:B------:R-:W-:Y:S01]  /*3830*/  IMAD R117, R116, c[0x0][0x188], RZ ;  /* 0x0000620074757a24 */ /* 0x000fe200078e02ff */
[----:B------:R-:W-:Y:S01]  /*3840*/  LOP3.LUT R79, R4, 0x4e, RZ, 0xfc, !PT ;  /* 0x0000004e044f7812 */ /* 0x000fe200078efcff */
[----:B------:R-:W-:Y:S01]  /*3850*/  IMAD R116, R111, c[0x0][0x188], RZ ;  /* 0x000062006f747a24 */ /* 0x000fe200078e02ff */
[----:B------:R-:W-:Y:S01]  /*3860*/  LOP3.LUT R8, R77, 0x400, R8, 0xf8, !PT ;  /* 0x000004004d087812 */ /* 0x000fe200078ef808 */
[----:B------:R-:W-:Y:S01]  /*3870*/  IMAD R111, R110, c[0x0][0x188], RZ ;  /* 0x000062006e6f7a24 */ /* 0x000fe200078e02ff */
[----:B------:R-:W-:Y:S01]  /*3880*/  LOP3.LUT R77, R4, 0x4a, RZ, 0xfc, !PT ;  /* 0x0000004a044d7812 */ /* 0x000fe200078efcff */
[----:B------:R-:W-:Y:S01]  /*3890*/  IMAD R110, R109, c[0x0][0x188], RZ ;  /* 0x000062006d6e7a24 */ /* 0x000fe200078e02ff */
[----:B------:R-:W-:Y:S01]  /*38a0*/  SEL R0, R12, R10, !P0 ;  /* 0x0000000a0c007207 */ /* 0x000fe20004000000 */
[----:B------:R-:W-:Y:S01]  /*38b0*/  IMAD R109, R108, c[0x0][0x188], RZ ;  /* 0x000062006c6d7a24 */ /* 0x000fe200078e02ff */
[C---:B------:R-:W-:Y:S01]  /*38c0*/  SEL R35, R12.reuse, R35, !P0 ;  /* 0x000000230c237207 */ /* 0x040fe20004000000 */
        /* <DEDUP_REMOVED lines=20> */
[----:B------:R-:W-:Y:S01]  /*3a10*/  @!P4 IMAD.MOV R71, RZ, RZ, -R71 ;  /* 0x000000ffff47c224 */ /* 0x000fe200078e0a47 */
[C---:B------:R-:W-:Y:S01]  /*3a20*/  SEL R30, R12.reuse, R30, !P0 ;  /* 0x0000001e0c1e7207 */ /* 0x040fe20004000000 */
[----:B------:R-:W-:Y:S01]  /*3a30*/  @!P3 IMAD.MOV R73, RZ, RZ, -R73 ;  /* 0x000000ffff49b224 */ /* 0x000fe200078e0a49 */
        /* <DEDUP_REMOVED lines=20> */
[----:B------:R-:W-:Y:S01]  /*3b80*/  SEL R143, R12, R143, !P0 ;  /* 0x0000008f0c8f7207 */ /* 0x000fe20004000000 */
        /* <DEDUP_REMOVED lines=73> */
[----:B------:R-:W-:Y:S01]  /*4020*/  ISETP.GE.AND P1, PT, R54, RZ, PT ;  /* 0x000000ff3600720c */ /* 0x000fe20003f26270 */
[----:B------:R-:W-:Y:S01]  /*4030*/  IMAD R218, R218, c[0x0][0x190], RZ ;  /* 0x00006400dada7a24 */ /* 0x000fe200078e02ff */
[C---:B------:R-:W-:Y:S01]  /*4040*/  LOP3.LUT R63, R4.reuse, 0x46, RZ, 0xfc, !PT ;  /* 0x00000046043f7812 */ /* 0x040fe200078efcff */
[----:B------:R-:W-:Y:S01]  /*4050*/  IMAD R185, R185, c[0x0][0x190], RZ ;  /* 0x00006400b9b97a24 */ /* 0x000fe200078e02ff */
[----:B------:R-:W-:Y:S01]  /*4060*/  ISETP.NE.AND P0, PT, RZ, c[0x0][0x178], PT ;  /* 0x00005e00ff007a0c */ /* 0x000fe20003f05270 */
[----:B------:R-:W-:Y:S01]  /*4070*/  IMAD R187, R187, c[0x0][0x190], RZ ;  /* 0x00006400bbbb7a24 */ /* 0x000fe200078e02ff */
[C---:B------:R-:W-:Y:S01]  /*4080*/  LOP3.LUT R61, R4.reuse, 0x42, RZ, 0xfc, !PT ;  /* 0x00000042043d7812 */ /* 0x040fe200078efcff */
[----:B------:R-:W-:Y:S01]  /*4090*/  IMAD R76, R63, c[0x0][0x188], RZ ;  /* 0x000062003f4c7a24 */ /* 0x000fe200078e02ff */
[----:B------:R-:W-:Y:S01]  /*40a0*/  LOP3.LUT R59, R4, 0x3e, RZ, 0xfc, !PT ;  /* 0x0000003e043b7812 */ /* 0x000fe200078efcff */
[----:B------:R-:W-:Y:S01]  /*40b0*/  IMAD R63, R62, c[0x0][0x188], RZ ;  /* 0x000062003e3f7a24 */ /* 0x000fe200078e02ff */
[C---:B------:R-:W-:Y:S01]  /*40c0*/  LOP3.LUT R57, R4.reuse, 0x3a, RZ, 0xfc, !PT ;  /* 0x0000003a04397812 */ /* 0x040fe200078efcff */
[----:B------:R-:W-:Y:S01]  /*40d0*/  IMAD R62, R61, c[0x0][0x188], RZ ;  /* 0x000062003d3e7a24 */ /* 0x000fe200078e02ff */
[----:B------:R-:W-:Y:S01]  /*40e0*/  LOP3.LUT R56, R4, 0x38, RZ, 0xfc, !PT ;  /* 0x0000003804387812 */ /* 0x000fe200078efcff */
[----:B------:R-:W-:Y:S01]  /*40f0*/  IMAD R61, R60, c[0x0][0x188], RZ ;  /* 0x000062003c3d7a24 */ /* 0x000fe200078e02ff */
[C---:B------:R-:W-:Y:S01]  /*4100*/  LOP3.LUT R55, R4.reuse, 0x36, RZ, 0xfc, !PT ;  /* 0x0000003604377812 */ /* 0x040fe200078efcff */
[----:B------:R-:W-:Y:S01]  /*4110*/  IMAD R60, R59, c[0x0][0x188], RZ ;  /* 0x000062003b3c7a24 */ /* 0x000fe200078e02ff */
[----:B0-----:R-:W-:Y:S01]  /*4120*/  LOP3.LUT R54, R4, 0x34, RZ, 0xfc, !PT ;  /* 0x0000003404367812 */ /* 0x001fe200078efcff */
        /* <DEDUP_REMOVED lines=8> */
[----:B------:R-:W-:Y:S01]  /*41b0*/  @!P1 IMAD.MOV R3, RZ, RZ, -R3 ;  /* 0x000000ffff039224 */ /* 0x000fe200078e0a03 */
[----:B------:R-:W-:Y:S01]  /*41c0*/  @!P0 LOP3.LUT R3, RZ, c[0x0][0x178], RZ, 0x33, !PT ;  /* 0x00005e00ff038a12 */ /* 0x000fe200078e33ff */
[----:B------:R-:W-:Y:S01]  /*41d0*/  IMAD R55, R54, c[0x0][0x188], RZ ;  /* 0x0000620036377a24 */ /* 0x000fe200078e02ff */
[C---:B------:R-:W-:Y:S01]  /*41e0*/  LOP3.LUT R31, R4.reuse, 0x24, RZ, 0xfc, !PT ;  /* 0x00000024041f7812 */ /* 0x040fe200078efcff */
[----:B------:R-:W-:Y:S01]  /*41f0*/  IMAD R54, R43, c[0x0][0x188], RZ ;  /* 0x000062002b367a24 */ /* 0x000fe200078e02ff */
[----:B------:R-:W-:Y:S01]  /*4200*/  LOP3.LUT R29, R4, 0x22, RZ, 0xfc, !PT ;  /* 0x00000022041d7812 */ /* 0x000fe200078efcff */
[----:B------:R-:W-:Y:S01]  /*4210*/  IMAD R43, R42, c[0x0][0x188], RZ ;  /* 0x000062002a2b7a24 */ /* 0x000fe200078e02ff */
[----:B------:R-:W-:Y:S01]  /*4220*/  LOP3.LUT R27, R4, 0x1e, RZ, 0xfc, !PT ;  /* 0x0000001e041b7812 */ /* 0x000fe200078efcff */
[----:B------:R-:W-:Y:S01]  /*4230*/  IMAD R42, R40, c[0x0][0x188], RZ ;  /* 0x00006200282a7a24 */ /* 0x000fe200078e02ff */
[C---:B------:R-:W-:Y:S01]  /*4240*/  LOP3.LUT R26, R4.reuse, 0x1c, RZ, 0xfc, !PT ;  /* 0x0000001c041a7812 */ /* 0x040fe200078efcff */
[----:B------:R-:W-:Y:S01]  /*4250*/  IMAD R40, R39, c[0x0][0x188], RZ ;  /* 0x0000620027287a24 */ /* 0x000fe200078e02ff */
[C---:B------:R-:W-:Y:S01]  /*4260*/  LOP3.LUT R25, R4.reuse, 0x1a, RZ, 0xfc, !PT ;  /* 0x0000001a04197812 */ /* 0x040fe200078efcff */
[----:B------:R-:W-:Y:S01]  /*4270*/  IMAD R39, R37, c[0x0][0x188], RZ ;  /* 0x0000620025277a24 */ /* 0x000fe200078e02ff */
[----:B------:R-:W-:Y:S01]  /*4280*/  LOP3.LUT R12, R4, 0x18, RZ, 0xfc, !PT ;  /* 0x00000018040c7812 */ /* 0x000fe200078efcff */
[----:B------:R-:W-:Y:S01]  /*4290*/  IMAD R43, R3, c[0x0][0x184], RZ ;  /* 0x00006100032b7a24 */ /* 0x000fe200078e02ff */
[----:B------:R-:W-:Y:S01]  /*42a0*/  LEA R3, P0, R2, c[0x0][0x168], 0x1 ;  /* 0x00005a0002037a11 */ /* 0x000fe200078008ff */
[----:B------:R-:W-:Y:S01]  /*42b0*/  IMAD R37, R34, c[0x0][0x188], RZ ;  /* 0x0000620022257a24 */ /* 0x000fe200078e02ff */
[----:B------:R-:W-:Y:S01]  /*42c0*/  LEA R235, P1, R0, c[0x0][0x168], 0x1 ;  /* 0x00005a0000eb7a11 */ /* 0x000fe200078208ff */
[----:B------:R-:W-:Y:S01]  /*42d0*/  IMAD R34, R32, c[0x0][0x188], RZ ;  /* 0x0000620020227a24 */ /* 0x000fe200078e02ff */
[----:B------:R-:W-:Y:S01]  /*42e0*/  LEA R42, P6, R43, c[0x0][0x160], 0x1 ;  /* 0x000058002b2a7a11 */ /* 0x000fe200078c08ff */
[----:B------:R-:W-:Y:S01]  /*42f0*/  IMAD R32, R31, c[0x0][0x188], RZ ;  /* 0x000062001f207a24 */ /* 0x000fe200078e02ff */
[----:B------:R-:W-:Y:S01]  /*4300*/  LEA.HI.X.SX32 R2, R2, c[0x0][0x16c], 0x1, P0 ;  /* 0x00005b0002027a11 */ /* 0x000fe200000f0eff */
[----:B------:R-:W-:Y:S01]  /*4310*/  IMAD R31, R29, c[0x0][0x188], RZ ;  /* 0x000062001d1f7a24 */ /* 0x000fe200078e02ff */
[----:B------:R-:W-:Y:S01]  /*4320*/  LEA.HI.X.SX32 R43, R43, c[0x0][0x164], 0x1, P6 ;  /* 0x000059002b2b7a11 */ /* 0x000fe200030f0eff */
[----:B------:R-:W-:Y:S01]  /*4330*/  IMAD R29, R28, c[0x0][0x188], RZ ;  /* 0x000062001c1d7a24 */ /* 0x000fe200078e02ff */
[----:B------:R-:W-:Y:S01]  /*4340*/  LEA R236, P4, R15, c[0x0][0x168], 0x1 ;  /* 0x00005a000fec7a11 */ /* 0x000fe200078808ff */
        /* <DEDUP_REMOVED lines=53> */
[C---:B------:R-:W-:Y:S01]  /*46a0*/  LEA R34, P1, R22.reuse, c[0x0][0x168], 0x1 ;  /* 0x00005a0016227a11 */ /* 0x040fe200078208ff */
[----:B------:R-:W-:Y:S01]  /*46b0*/  IMAD R215, R215, c[0x0][0x190], RZ ;  /* 0x00006400d7d77a24 */ /* 0x000fe200078e02ff */
[----:B------:R-:W-:Y:S01]  /*46c0*/  LEA R238, P2, R23, c[0x0][0x168], 0x1 ;  /* 0x00005a0017ee7a11 */ /* 0x000fe200078408ff */
[----:B------:R-:W-:Y:S01]  /*46d0*/  IMAD.MOV.U32 R10, RZ, RZ, c[0x0][0x18c] ;  /* 0x00006300ff0a7624 */ /* 0x000fe200078e00ff */
[----:B------:R-:W-:Y:S01]  /*46e0*/  LEA R128, P3, R41, c[0x0][0x168], 0x1 ;  /* 0x00005a0029807a11 */ /* 0x000fe200078608ff */
[----:B------:R-:W-:Y:S01]  /*46f0*/  CS2R R68, SRZ ;  /* 0x0000000000447805 */ /* 0x000fe2000001ff00 */
        /* <DEDUP_REMOVED lines=8> */
[----:B------:R-:W-:Y:S01]  /*4780*/  LEA.HI.X.SX32 R22, R22, c[0x0][0x16c], 0x1, P1 ;  /* 0x00005b0016167a11 */ /* 0x000fe200008f0eff */
[----:B------:R-:W-:Y:S01]  /*4790*/  IMAD.SHL.U32 R10, R10, 0x80, RZ ;  /* 0x000000800a0a7824 */ /* 0x000fe200078e00ff */
[----:B------:R-:W-:-:S02]  /*47a0*/  LEA.HI.X.SX32 R23, R23, c[0x0][0x16c], 0x1, P2 ;  /* 0x00005b0017177a11 */ /* 0x000fc400010f0eff */
[----:B------:R-:W-:Y:S02]  /*47b0*/  LEA.HI.X.SX32 R41, R41, c[0x0][0x16c], 0x1, P3 ;  /* 0x00005b0029297a11 */ /* 0x000fe400018f0eff */
[----:B------:R-:W-:Y:S02]  /*47c0*/  LEA.HI.X.SX32 R129, R129, c[0x0][0x16c], 0x1, P4 ;  /* 0x00005b0081817a11 */ /* 0x000fe400020f0eff */
[----:B------:R-:W-:Y:S02]  /*47d0*/  LEA.HI.X.SX32 R131, R131, c[0x0][0x16c], 0x1, P5 ;  /* 0x00005b0083837a11 */ /* 0x000fe400028f0eff */
[----:B------:R-:W-:Y:S02]  /*47e0*/  LEA.HI.X.SX32 R133, R133, c[0x0][0x16c], 0x1, P6 ;  /* 0x00005b0085857a11 */ /* 0x000fe400030f0eff */
[----:B------:R-:W-:Y:S02]  /*47f0*/  LEA.HI.X.SX32 R135, R135, c[0x0][0x16c], 0x1, P0 ;  /* 0x00005b0087877a11 */ /* 0x000fe400000f0eff */
[----:B------:R-:W-:-:S02]  /*4800*/  LEA R138, P1, R137, c[0x0][0x168], 0x1 ;  /* 0x00005a00898a7a11 */ /* 0x000fc400078208ff */
[----:B------:R-:W-:Y:S02]  /*4810*/  LEA R140, P2, R139, c[0x0][0x168], 0x1 ;  /* 0x00005a008b8c7a11 */ /* 0x000fe400078408ff */
[----:B------:R-:W-:Y:S02]  /*4820*/  LEA R142, P3, R141, c[0x0][0x168], 0x1 ;  /* 0x00005a008d8e7a11 */ /* 0x000fe400078608ff */
[----:B------:R-:W-:Y:S02]  /*4830*/  LEA R144, P4, R143, c[0x0][0x168], 0x1 ;  /* 0x00005a008f907a11 */ /* 0x000fe400078808ff */
[----:B------:R-:W-:Y:S02]  /*4840*/  LEA R146, P5, R145, c[0x0][0x168], 0x1 ;  /* 0x00005a0091927a11 */ /* 0x000fe400078a08ff */
[----:B------:R-:W-:Y:S02]  /*4850*/  LEA R148, P6, R147, c[0x0][0x168], 0x1 ;  /* 0x00005a0093947a11 */ /* 0x000fe400078c08ff */
[----:B------:R-:W-:-:S02]  /*4860*/  LEA R239, P0, R149, c[0x0][0x168], 0x1 ;  /* 0x00005a0095ef7a11 */ /* 0x000fc400078008ff */
[----:B------:R-:W-:Y:S02]  /*4870*/  LEA.HI.X.SX32 R137, R137, c[0x0][0x16c], 0x1, P1 ;  /* 0x00005b0089897a11 */ /* 0x000fe400008f0eff */
[----:B------:R-:W-:Y:S02]  /*4880*/  LEA.HI.X.SX32 R139, R139, c[0x0][0x16c], 0x1, P2 ;  /* 0x00005b008b8b7a11 */ /* 0x000fe400010f0eff */
[----:B------:R-:W-:Y:S02]  /*4890*/  LEA.HI.X.SX32 R141, R141, c[0x0][0x16c], 0x1, P3 ;  /* 0x00005b008d8d7a11 */ /* 0x000fe400018f0eff */
[----:B------:R-:W-:Y:S02]  /*48a0*/  LEA.HI.X.SX32 R143, R143, c[0x0][0x16c], 0x1, P4 ;  /* 0x00005b008f8f7a11 */ /* 0x000fe400020f0eff */
[----:B------:R-:W-:Y:S02]  /*48b0*/  LEA.HI.X.SX32 R145, R145, c[0x0][0x16c], 0x1, P5 ;  /* 0x00005b0091917a11 */ /* 0x000fe400028f0eff */
[----:B------:R-:W-:-:S02]  /*48c0*/  LEA.HI.X.SX32 R147, R147, c[0x0][0x16c], 0x1, P6 ;  /* 0x00005b0093937a11 */ /* 0x000fc400030f0eff */
[----:B------:R-:W-:Y:S02]  /*48d0*/  LEA.HI.X.SX32 R149, R149, c[0x0][0x16c], 0x1, P0 ;  /* 0x00005b0095957a11 */ /* 0x000fe400000f0eff */
[----:B------:R-:W-:Y:S02]  /*48e0*/  LEA R151, P1, R150, c[0x0][0x168], 0x1 ;  /* 0x00005a0096977a11 */ /* 0x000fe400078208ff */
[----:B------:R-:W-:Y:S02]  /*48f0*/  LEA R153, P2, R152, c[0x0][0x168], 0x1 ;  /* 0x00005a0098997a11 */ /* 0x000fe400078408ff */
[----:B------:R-:W-:Y:S02]  /*4900*/  LEA R155, P3, R154, c[0x0][0x168], 0x1 ;  /* 0x00005a009a9b7a11 */ /* 0x000fe400078608ff */
[----:B------:R-:W-:Y:S02]  /*4910*/  LEA R157, P4, R156, c[0x0][0x168], 0x1 ;  /* 0x00005a009c9d7a11 */ /* 0x000fe400078808ff */
[----:B------:R-:W-:-:S02]  /*4920*/  LEA R216, P5, R158, c[0x0][0x168], 0x1 ;  /* 0x00005a009ed87a11 */ /* 0x000fc400078a08ff */
[----:B------:R-:W-:Y:S02]  /*4930*/  LEA R240, P6, R217, c[0x0][0x168], 0x1 ;  /* 0x00005a00d9f07a11 */ /* 0x000fe400078c08ff */
[----:B------:R-:W-:Y:S02]  /*4940*/  LEA R182, P0, R159, c[0x0][0x168], 0x1 ;  /* 0x00005a009fb67a11 */ /* 0x000fe400078008ff */
[----:B------:R-:W-:Y:S02]  /*4950*/  LEA.HI.X.SX32 R150, R150, c[0x0][0x16c], 0x1, P1 ;  /* 0x00005b0096967a11 */ /* 0x000fe400008f0eff */
[----:B------:R-:W-:Y:S02]  /*4960*/  LEA.HI.X.SX32 R152, R152, c[0x0][0x16c], 0x1, P2 ;  /* 0x00005b0098987a11 */ /* 0x000fe400010f0eff */
[----:B------:R-:W-:Y:S02]  /*4970*/  LEA.HI.X.SX32 R154, R154, c[0x0][0x16c], 0x1, P3 ;  /* 0x00005b009a9a7a11 */ /* 0x000fe400018f0eff */
[----:B------:R-:W-:-:S02]  /*4980*/  LEA.HI.X.SX32 R156, R156, c[0x0][0x16c], 0x1, P4 ;  /* 0x00005b009c9c7a11 */ /* 0x000fc400020f0eff */
[----:B------:R-:W-:Y:S02]  /*4990*/  LEA.HI.X.SX32 R158, R158, c[0x0][0x16c], 0x1, P5 ;  /* 0x00005b009e9e7a11 */ /* 0x000fe400028f0eff */
[----:B------:R-:W-:Y:S02]  /*49a0*/  LEA.HI.X.SX32 R217, R217, c[0x0][0x16c], 0x1, P6 ;  /* 0x00005b00d9d97a11 */ /* 0x000fe400030f0eff */
[----:B------:R-:W-:Y:S02]  /*49b0*/  LEA.HI.X.SX32 R159, R159, c[0x0][0x16c], 0x1, P0 ;  /* 0x00005b009f9f7a11 */ /* 0x000fe400000f0eff */
[----:B------:R-:W-:Y:S02]  /*49c0*/  LEA R184, P1, R183, c[0x0][0x168], 0x1 ;  /* 0x00005a00b7b87a11 */ /* 0x000fe400078208ff */
[----:B------:R-:W-:Y:S02]  /*49d0*/  LEA R241, P2, R218, c[0x0][0x168], 0x1 ;  /* 0x00005a00daf17a11 */ /* 0x000fe400078408ff */
[----:B------:R-:W-:-:S02]  /*49e0*/  LEA R186, P3, R185, c[0x0][0x168], 0x1 ;  /* 0x00005a00b9ba7a11 */ /* 0x000fc400078608ff */
[----:B------:R-:W-:Y:S02]  /*49f0*/  LEA R219, P4, R187, c[0x0][0x168], 0x1 ;  /* 0x00005a00bbdb7a11 */ /* 0x000fe400078808ff */
[----:B------:R-:W-:Y:S02]  /*4a00*/  LEA R242, P5, R220, c[0x0][0x168], 0x1 ;  /* 0x00005a00dcf27a11 */ /* 0x000fe400078a08ff */
[----:B------:R-:W-:Y:S02]  /*4a10*/  LEA R189, P6, R188, c[0x0][0x168], 0x1 ;  /* 0x00005a00bcbd7a11 */ /* 0x000fe400078c08ff */
[----:B------:R-:W-:Y:S02]  /*4a20*/  LEA R221, P0, R190, c[0x0][0x168], 0x1 ;  /* 0x00005a00bedd7a11 */ /* 0x000fe400078008ff */
[----:B------:R-:W-:Y:S02]  /*4a30*/  LEA.HI.X.SX32 R183, R183, c[0x0][0x16c], 0x1, P1 ;  /* 0x00005b00b7b77a11 */ /* 0x000fe400008f0eff */
        /* <DEDUP_REMOVED lines=27> */
[C---:B------:R-:W-:Y:S02]  /*4bf0*/  LOP3.LUT R44, R4.reuse, 0x2, RZ, 0xfc, !PT ;  /* 0x00000002042c7812 */ /* 0x040fe400078efcff */
[C---:B------:R-:W-:Y:S02]  /*4c00*/  LOP3.LUT R45, R4.reuse, 0x4, RZ, 0xfc, !PT ;  /* 0x00000004042d7812 */ /* 0x040fe400078efcff */
        /* <DEDUP_REMOVED lines=14> */
[----:B------:R-:W-:Y:S01]  /*4cf0*/  LOP3.LUT R53, R4, 0x14, RZ, 0xfc, !PT ;  /* 0x0000001404357812 */ /* 0x000fe200078efcff */
[----:B------:R-:W-:Y:S01]  /*4d00*/  IMAD R51, R51, c[0x0][0x188], RZ ;  /* 0x0000620033337a24 */ /* 0x000fe200078e02ff */
[----:B------:R-:W-:Y:S01]  /*4d10*/  SHF.R.S32.HI R12, RZ, 0x1f, R13 ;  /* 0x0000001fff0c7819 */ /* 0x000fe2000001140d */
[----:B------:R-:W-:Y:S01]  /*4d20*/  IMAD R52, R52, c[0x0][0x188], RZ ;  /* 0x0000620034347a24 */ /* 0x000fe200078e02ff */
[----:B------:R-:W-:Y:S01]  /*4d30*/  LEA.HI.X.SX32 R201, R201, c[0x0][0x16c], 0x1, P1 ;  /* 0x00005b00c9c97a11 */ /* 0x000fe200008f0eff */
[----:B------:R-:W-:Y:S01]  /*4d40*/  IMAD R53, R53, c[0x0][0x188], RZ ;  /* 0x0000620035357a24 */ /* 0x000fe200078e02ff */
[----:B------:R-:W-:-:S02]  /*4d50*/  LEA.HI.X.SX32 R203, R203, c[0x0][0x16c], 0x1, P2 ;  /* 0x00005b00cbcb7a11 */ /* 0x000fc400010f0eff */
[----:B------:R-:W-:Y:S02]  /*4d60*/  LEA.HI.X.SX32 R226, R226, c[0x0][0x16c], 0x1, P3 ;  /* 0x00005b00e2e27a11 */ /* 0x000fe400018f0eff */
[----:B------:R-:W-:Y:S02]  /*4d70*/  LEA.HI.X.SX32 R204, R204, c[0x0][0x16c], 0x1, P4 ;  /* 0x00005b00cccc7a11 */ /* 0x000fe400020f0eff */
[----:B------:R-:W-:Y:S02]  /*4d80*/  LEA.HI.X.SX32 R206, R206, c[0x0][0x16c], 0x1, P5 ;  /* 0x00005b00cece7a11 */ /* 0x000fe400028f0eff */
[----:B------:R-:W-:Y:S02]  /*4d90*/  LEA.HI.X.SX32 R228, R228, c[0x0][0x16c], 0x1, P6 ;  /* 0x00005b00e4e47a11 */ /* 0x000fe400030f0eff */
[----:B------:R-:W-:Y:S02]  /*4da0*/  LEA.HI.X.SX32 R207, R207, c[0x0][0x16c], 0x1, P0 ;  /* 0x00005b00cfcf7a11 */ /* 0x000fe400000f0eff */
[----:B------:R-:W-:-:S02]  /*4db0*/  LOP3.LUT R6, R75, R6, RZ, 0x3c, !PT ;  /* 0x000000064b067212 */ /* 0x000fc400078e3cff */
[----:B------:R-:W-:Y:S01]  /*4dc0*/  LEA R229, P1, R208, c[0x0][0x168], 0x1 ;  /* 0x00005a00d0e57a11 */ /* 0x000fe200078208ff */
[----:B------:R-:W-:Y:S01]  /*4dd0*/  CS2R R74, SRZ ;  /* 0x00000000004a7805 */ /* 0x000fe2000001ff00 */
[----:B------:R-:W-:Y:S02]  /*4de0*/  LEA R246, P2, R230, c[0x0][0x168], 0x1 ;  /* 0x00005a00e6f67a11 */ /* 0x000fe400078408ff */
[----:B------:R-:W-:Y:S02]  /*4df0*/  LEA R213, P3, R209, c[0x0][0x168], 0x1 ;  /* 0x00005a00d1d57a11 */ /* 0x000fe400078608ff */
[----:B------:R-:W-:Y:S02]  /*4e00*/  LEA R231, P4, R210, c[0x0][0x168], 0x1 ;  /* 0x00005a00d2e77a11 */ /* 0x000fe400078808ff */
[----:B------:R-:W-:Y:S02]  /*4e10*/  LEA R232, P5, R211, c[0x0][0x168], 0x1 ;  /* 0x00005a00d3e87a11 */ /* 0x000fe400078a08ff */
[----:B------:R-:W-:-:S02]  /*4e20*/  LEA R233, P6, R214, c[0x0][0x168], 0x1 ;  /* 0x00005a00d6e97a11 */ /* 0x000fc400078c08ff */
[----:B------:R-:W-:Y:S02]  /*4e30*/  LEA R234, P0, R215, c[0x0][0x168], 0x1 ;  /* 0x00005a00d7ea7a11 */ /* 0x000fe400078008ff */
[C---:B------:R-:W-:Y:S01]  /*4e40*/  SHF.L.U64.HI R12, R13.reuse, 0x1, R12 ;  /* 0x000000010d0c7819 */ /* 0x040fe2000001020c */
[----:B------:R-:W-:Y:S01]  /*4e50*/  IMAD.SHL.U32 R13, R13, 0x2, RZ ;  /* 0x000000020d0d7824 */ /* 0x000fe200078e00ff */
[C---:B------:R-:W-:Y:S02]  /*4e60*/  LOP3.LUT R46, R11.reuse, 0x10, RZ, 0x3c, !PT ;  /* 0x000000100b2e7812 */ /* 0x040fe400078e3cff */
[C---:B------:R-:W-:Y:S02]  /*4e70*/  LOP3.LUT R45, R11.reuse, 0x20, RZ, 0x3c, !PT ;  /* 0x000000200b2d7812 */ /* 0x040fe400078e3cff */
[----:B------:R-:W-:Y:S02]  /*4e80*/  LOP3.LUT R44, R11, 0x30, RZ, 0x3c, !PT ;  /* 0x000000300b2c7812 */ /* 0x000fe400078e3cff */
[----:B------:R-:W-:-:S02]  /*4e90*/  SHF.R.S32.HI R38, RZ, 0x7, R38 ;  /* 0x00000007ff267819 */ /* 0x000fc40000011426 */
[----:B------:R-:W-:Y:S02]  /*4ea0*/  LEA.HI.X.SX32 R208, R208, c[0x0][0x16c], 0x1, P1 ;  /* 0x00005b00d0d07a11 */ /* 0x000fe400008f0eff */
[----:B------:R-:W-:Y:S02]  /*4eb0*/  LEA.HI.X.SX32 R230, R230, c[0x0][0x16c], 0x1, P2 ;  /* 0x00005b00e6e67a11 */ /* 0x000fe400010f0eff */
[----:B------:R-:W-:Y:S02]  /*4ec0*/  LEA.HI.X.SX32 R209, R209, c[0x0][0x16c], 0x1, P3 ;  /* 0x00005b00d1d17a11 */ /* 0x000fe400018f0eff */
[----:B------:R-:W-:Y:S02]  /*4ed0*/  LEA.HI.X.SX32 R210, R210, c[0x0][0x16c], 0x1, P4 ;  /* 0x00005b00d2d27a11 */ /* 0x000fe400020f0eff */
[----:B------:R-:W-:Y:S02]  /*4ee0*/  LEA.HI.X.SX32 R211, R211, c[0x0][0x16c], 0x1, P5 ;  /* 0x00005b00d3d37a11 */ /* 0x000fe400028f0eff */
[----:B------:R-:W-:-:S02]  /*4ef0*/  LEA.HI.X.SX32 R214, R214, c[0x0][0x16c], 0x1, P6 ;  /* 0x00005b00d6d67a11 */ /* 0x000fc400030f0eff */
[----:B------:R-:W-:Y:S02]  /*4f00*/  LEA.HI.X.SX32 R215, R215, c[0x0][0x16c], 0x1, P0 ;  /* 0x00005b00d7d77a11 */ /* 0x000fe400000f0eff */
[C---:B------:R-:W-:Y:S02]  /*4f10*/  LOP3.LUT R46, R11.reuse, 0x40, RZ, 0x3c, !PT ;  /* 0x000000400b2e7812 */ /* 0x040fe400078e3cff */
[C---:B------:R-:W-:Y:S02]  /*4f20*/  LOP3.LUT R45, R11.reuse, 0x50, RZ, 0x3c, !PT ;  /* 0x000000500b2d7812 */ /* 0x040fe400078e3cff */
[C---:B------:R-:W-:Y:S02]  /*4f30*/  LOP3.LUT R44, R11.reuse, 0x60, RZ, 0x3c, !PT ;  /* 0x000000600b2c7812 */ /* 0x040fe400078e3cff */
[----:B------:R-:W-:Y:S02]  /*4f40*/  LOP3.LUT R252, R11, 0x70, RZ, 0x3c, !PT ;  /* 0x000000700bfc7812 */ /* 0x000fe400078e3cff */
[----:B------:R-:W-:-:S02]  /*4f50*/  LOP3.LUT R249, R6, 0x20, RZ, 0x3c, !PT ;  /* 0x0000002006f97812 */ /* 0x000fc400078e3cff */
[C---:B------:R-:W-:Y:S02]  /*4f60*/  LOP3.LUT R248, R6.reuse, 0x40, RZ, 0x3c, !PT ;  /* 0x0000004006f87812 */ /* 0x040fe400078e3cff */
[----:B------:R-:W-:Y:S02]  /*4f70*/  LOP3.LUT R247, R6, 0x60, RZ, 0x3c, !PT ;  /* 0x0000006006f77812 */ /* 0x000fe400078e3cff */
[----:B------:R-:W-:Y:S02]  /*4f80*/  LOP3.LUT R250, R7, 0x40, RZ, 0x3c, !PT ;  /* 0x0000004007fa7812 */ /* 0x000fe400078e3cff */
[----:B------:R-:W-:Y:S02]  /*4f90*/  LOP3.LUT R251, R8, 0x40, RZ, 0x3c, !PT ;  /* 0x0000004008fb7812 */ /* 0x000fe400078e3cff */
.L_x_2:
[C---:B------:R-:W-:Y:S02]  /*4fa0*/  LOP3.LUT R44, R4.reuse, 0x2, RZ, 0xfc, !PT ;  /* 0x00000002042c7812 */ /* 0x040fe400078efcff */
[C---:B------:R-:W-:Y:S02]  /*4fb0*/  LOP3.LUT R10, R4.reuse, 0x6, RZ, 0xfc, !PT ;  /* 0x00000006040a7812 */ /* 0x040fe400078efcff */
[----:B------:R-:W-:-:S02]  /*4fc0*/  ISETP.GE.AND P0, PT, R4, UR4, PT ;  /* 0x0000000404007c0c */ /* 0x000fc4000bf06270 */
[----:B------:R-:W-:Y:S01]  /*4fd0*/  ISETP.GE.AND P1, PT, R44, UR4, PT ;  /* 0x000000042c007c0c */ /* 0x000fe2000bf26270 */
[----:B------:R-:W-:Y:S01]  /*4fe0*/  IMAD R44, R4, c[0x0][0x188], RZ ;  /* 0x00006200042c7a24 */ /* 0x000fe200078e02ff */
[C---:B------:R-:W-:Y:S01]  /*4ff0*/  ISETP.GE.AND P3, PT, R10.reuse, UR4, PT ;  /* 0x000000040a007c0c */ /* 0x040fe2000bf66270 */
[----:B------:R-:W-:Y:S01]  /*5000*/  IMAD R10, R10, c[0x0][0x188], RZ ;  /* 0x000062000a0a7a24 */ /* 0x000fe200078e02ff */
[----:B------:R-:W-:Y:S01]  /*5010*/  PRMT R124, RZ, 0x7610, R124 ;  /* 0x00007610ff7c7816 */ /* 0x000fe2000000007c */
[--C-:B------:R-:W-:Y:S01]  /*5020*/  IMAD.WIDE R44, R44, 0x2, R42.reuse ;  /* 0x000000022c2c7825 */ /* 0x100fe200078e022a */
[C---:B------:R-:W-:Y:S02]  /*5030*/  LOP3.LUT R11, R4.reuse, 0x4, RZ, 0xfc, !PT ;  /* 0x00000004040b7812 */ /* 0x040fe400078efcff */
[----:B------:R-:W-:Y:S01]  /*5040*/  LOP3.LUT R46, R4, 0x2, RZ, 0xfc, !PT ;  /* 0x00000002042e7812 */ /* 0x000fe200078efcff */
[--C-:B------:R-:W-:Y:S01]  /*5050*/  IMAD.WIDE R52, R10, 0x2, R42.reuse ;  /* 0x000000020a347825 */ /* 0x100fe200078e022a */
[----:B------:R-:W-:Y:S01]  /*5060*/  LOP3.LUT R10, R4, 0x8, RZ, 0xfc, !PT ;  /* 0x00000008040a7812 */ /* 0x000fe200078efcff */
[----:B------:R0:W2:Y:S01]  /*5070*/  @!P0 LDG.E.U16 R124, [R44.64] ;  /* 0x000000062c7c8981 */ /* 0x0000a2000c1e1500 */
[C---:B------:R-:W-:Y:S01]  /*5080*/  ISETP.GE.AND P2, PT, R11.reuse, UR4, PT ;  /* 0x000000040b007c0c */ /* 0x040fe2000bf46270 */
[----:B------:R-:W-:Y:S01]  /*5090*/  IMAD R46, R46, c[0x0][0x188], RZ ;  /* 0x000062002e2e7a24 */ /* 0x000fe200078e02ff */
[----:B------:R-:W-:Y:S01]  /*50a0*/  ISETP.GE.AND P0, PT, R10, UR4, PT ;  /* 0x000000040a007c0c */ /* 0x000fe2000bf06270 */
[----:B------:R-:W-:Y:S01]  /*50b0*/  IMAD R11, R11, c[0x0][0x188], RZ ;  /* 0x000062000b0b7a24 */ /* 0x000fe200078e02ff */
[----:B------:R-:W-:Y:S01]  /*50c0*/  LOP3.LUT R10, R4, 0x10, RZ, 0xfc, !PT ;  /* 0x00000010040a7812 */ /* 0x000fe200078efcff */
[----:B------:R-:W-:Y:S01]  /*50d0*/  IMAD.WIDE R46, R46, 0x2, R42 ;  /* 0x000000022e2e7825 */ /* 0x000fe200078e022a */
[----:B------:R-:W-:-:S02]  /*50e0*/  PRMT R92, RZ, 0x7610, R92 ;  /* 0x00007610ff5c7816 */ /* 0x000fc4000000005c */
[----:B------:R-:W-:Y:S01]  /*50f0*/  ISETP.GE.AND P4, PT, R10, UR4, PT ;  /* 0x000000040a007c0c */ /* 0x000fe2000bf86270 */
[----:B------:R-:W-:Y:S01]  /*5100*/  IMAD.WIDE R48, R11, 0x2, R42 ;  /* 0x000000020b307825 */ /* 0x000fe200078e022a */
[----:B------:R-:W-:Y:S02]  /*5110*/  LOP3.LUT R10, R4, 0x8, RZ, 0xfc, !PT ;  /* 0x00000008040a7812 */ /* 0x000fe400078efcff */
[----:B------:R-:W-:Y:S01]  /*5120*/  PRMT R59, RZ, 0x7610, R59 ;  /* 0x00007610ff3b7816 */ /* 0x000fe2000000003b */
[----:B------:R1:W3:Y:S01]  /*5130*/  @!P1 LDG.E.U16 R92, [R46.64] ;  /* 0x000000062e5c9981 */ /* 0x0002e2000c1e1500 */
[----:B------:R-:W-:Y:S01]  /*5140*/  PRMT R51, RZ, 0x7610, R51 ;  /* 0x00007610ff337816 */ /* 0x000fe20000000033 */
[----:B------:R-:W-:Y:S01]  /*5150*/  IMAD R10, R10, c[0x0][0x188], RZ ;  /* 0x000062000a0a7a24 */ /* 0x000fe200078e02ff */
[C---:B------:R-:W-:Y:S02]  /*5160*/  LOP3.LUT R55, R4.reuse, 0xa, RZ, 0xfc, !PT ;  /* 0x0000000a04377812 */ /* 0x040fe400078efcff */
[----:B------:R-:W-:Y:S01]  /*5170*/  LOP3.LUT R54, R4, 0xc, RZ, 0xfc, !PT ;  /* 0x0000000c04367812 */ /* 0x000fe200078efcff */
[----:B0-----:R-:W-:Y:S01]  /*5180*/  IMAD.WIDE R44, R10, 0x2, R42 ;  /* 0x000000020a2c7825 */ /* 0x001fe200078e022a */
[----:B------:R-:W-:Y:S01]  /*5190*/  LOP3.LUT R10, R4, 0x10, RZ, 0xfc, !PT ;  /* 0x00000010040a7812 */ /* 0x000fe200078efcff */
[----:B------:R0:W4:Y:S01]  /*51a0*/  @!P2 LDG.E.U16 R59, [R48.64] ;  /* 0x00000006303ba981 */ /* 0x000122000c1e1500 */
[C---:B------:R-:W-:Y:S01]  /*51b0*/  ISETP.GE.AND P1, PT, R55.reuse, UR4, PT ;  /* 0x0000000437007c0c */ /* 0x040fe2000bf26270 */
[----:B------:R-:W-:Y:S01]  /*51c0*/  IMAD R55, R55, c[0x0][0x188], RZ ;  /* 0x0000620037377a24 */ /* 0x000fe200078e02ff */
[C---:B------:R-:W-:Y:S01]  /*51d0*/  ISETP.GE.AND P2, PT, R54.reuse, UR4, PT ;  /* 0x0000000436007c0c */ /* 0x040fe2000bf46270 */
[----:B------:R-:W-:Y:S01]  /*51e0*/  IMAD R54, R54, c[0x0][0x188], RZ ;  /* 0x0000620036367a24 */ /* 0x000fe200078e02ff */
[----:B------:R-:W-:Y:S01]  /*51f0*/  PRMT R108, RZ, 0x7610, R108 ;  /* 0x00007610ff6c7816 */ /* 0x000fe2000000006c */
[----:B------:R-:W-:Y:S01]  /*5200*/  IMAD R10, R10, c[0x0][0x188], RZ ;  /* 0x000062000a0a7a24 */ /* 0x000fe200078e02ff */
[----:B------:R-:W-:Y:S01]  /*5210*/  PRMT R99, RZ, 0x7610, R99 ;  /* 0x00007610ff637816 */ /* 0x000fe20000000063 */
[--C-:B-1----:R-:W-:Y:S01]  /*5220*/  IMAD.WIDE R46, R55, 0x2, R42.reuse ;  /* 0x00000002372e7825 */ /* 0x102fe200078e022a */
[----:B------:R-:W-:Y:S01]  /*5230*/  LOP3.LUT R11, R4, 0xe, RZ, 0xfc, !PT ;  /* 0x0000000e040b7812 */ /* 0x000fe200078efcff */
[----:B------:R1:W5:Y:S02]  /*5240*/  @!P3 LDG.E.U16 R51, [R52.64] ;  /* 0x000000063433b981 */ /* 0x000364000c1e1500 */
[----:B0-----:R-:W-:-:S02]  /*5250*/  IMAD.WIDE R48, R54, 0x2, R42 ;  /* 0x0000000236307825 */ /* 0x001fc400078e022a */
[----:B------:R0:W2:Y:S02]  /*5260*/  @!P0 LDG.E.U16 R108, [R44.64] ;  /* 0x000000062c6c8981 */ /* 0x0000a4000c1e1500 */
[----:B------:R-:W-:Y:S01]  /*5270*/  IMAD.WIDE R54, R10, 0x2, R42 ;  /* 0x000000020a367825 */ /* 0x000fe200078e022a */
[----:B------:R-:W-:-:S04]  /*5280*/  LOP3.LUT R10, R4, 0x12, RZ, 0xfc, !PT ;  /* 0x00000012040a7812 */ /* 0x000fc800078efcff */
[----:B------:R-:W-:Y:S01]  /*5290*/  ISETP.GE.AND P0, PT, R10, UR4, PT ;  /* 0x000000040a007c0c */ /* 0x000fe2000bf06270 */
[----:B------:R0:W2:Y:S01]  /*52a0*/  @!P4 LDG.E.U16 R99, [R54.64] ;  /* 0x000000063663c981 */ /* 0x0000a2000c1e1500 */
[----:B------:R-:W-:-:S04]  /*52b0*/  LOP3.LUT R10, R4, 0x1a, RZ, 0xfc, !PT ;  /* 0x0000001a040a7812 */ /* 0x000fc800078efcff */
[----:B------:R-:W-:Y:S02]  /*52c0*/  ISETP.GE.AND P4, PT, R10, UR4, PT ;  /* 0x000000040a007c0c */ /* 0x000fe4000bf86270 */
[----:B------:R-:W-:Y:S02]  /*52d0*/  LOP3.LUT R10, R4, 0x12, RZ, 0xfc, !PT ;  /* 0x00000012040a7812 */ /* 0x000fe400078efcff */
[----:B------:R-:W-:Y:S02]  /*52e0*/  PRMT R58, RZ, 0x7610, R58 ;  /* 0x00007610ff3a7816 */ /* 0x000fe4000000003a */
[C---:B------:R-:W-:Y:S01]  /*52f0*/  ISETP.GE.AND P3, PT, R11.reuse, UR4, PT ;  /* 0x000000040b007c0c */ /* 0x040fe2000bf66270 */
[----:B------:R-:W-:Y:S01]  /*5300*/  IMAD R10, R10, c[0x0][0x188], RZ ;  /* 0x000062000a0a7a24 */ /* 0x000fe200078e02ff */
[----:B------:R-:W-:Y:S02]  /*5310*/  PRMT R79, RZ, 0x7610, R79 ;  /* 0x00007610ff4f7816 */ /* 0x000fe4000000004f */
[C---:B------:R-:W-:Y:S01]  /*5320*/  LOP3.LUT R60, R4.reuse, 0x16, RZ, 0xfc, !PT ;  /* 0x00000016043c7812 */ /* 0x040fe200078efcff */
[----:B------:R-:W-:Y:S01]  /*5330*/  IMAD R11, R11, c[0x0][0x188], RZ ;  /* 0x000062000b0b7a24 */ /* 0x000fe200078e02ff */
[----:B------:R1:W2:Y:S01]  /*5340*/  @!P2 LDG.E.U16 R58, [R48.64] ;  /* 0x00000006303aa981 */ /* 0x0002a2000c1e1500 */
[----:B------:R-:W-:Y:S01]  /*5350*/  LOP3.LUT R61, R4, 0x14, RZ, 0xfc, !PT ;  /* 0x00000014043d7812 */ /* 0x000fe200078efcff */
[--C-:B0-----:R-:W-:Y:S01]  /*5360*/  IMAD.WIDE R44, R10, 0x2, R42.reuse ;  /* 0x000000020a2c7825 */ /* 0x101fe200078e022a */
[----:B------:R-:W-:Y:S01]  /*5370*/  ISETP.GE.AND P2, PT, R60, UR4, PT ;  /* 0x000000043c007c0c */ /* 0x000fe2000bf46270 */
[----:B------:R0:W2:Y:S01]  /*5380*/  @!P1 LDG.E.U16 R79, [R46.64] ;  /* 0x000000062e4f9981 */ /* 0x0000a2000c1e1500 */
[----:B------:R-:W-:Y:S01]  /*5390*/  LOP3.LUT R10, R4, 0x1a, RZ, 0xfc, !PT ;  /* 0x0000001a040a7812 */ /* 0x000fe200078efcff */
[----:B-1----:R-:W-:Y:S01]  /*53a0*/  IMAD.WIDE R52, R11, 0x2, R42 ;  /* 0x000000020b347825 */ /* 0x002fe200078e022a */
[----:B------:R-:W-:-:S02]  /*53b0*/  PRMT R50, RZ, 0x7610, R50 ;  /* 0x00007610ff327816 */ /* 0x000fc40000000032 */
[C---:B------:R-:W-:Y:S01]  /*53c0*/  ISETP.GE.AND P1, PT, R61.reuse, UR4, PT ;  /* 0x000000043d007c0c */ /* 0x040fe2000bf26270 */
[----:B------:R-:W-:Y:S02]  /*53d0*/  IMAD R61, R61, c[0x0][0x188], RZ ;  /* 0x000062003d3d7a24 */ /* 0x000fe400078e02ff */
[----:B------:R-:W-:Y:S01]  /*53e0*/  IMAD R60, R60, c[0x0][0x188], RZ ;  /* 0x000062003c3c7a24 */ /* 0x000fe200078e02ff */
[----:B------:R1:W2:Y:S01]  /*53f0*/  @!P3 LDG.E.U16 R50, [R52.64] ;  /* 0x000000063432b981 */ /* 0x0002a2000c1e1500 */
[----:B------:R-:W-:Y:S01]  /*5400*/  IMAD R10, R10, c[0x0][0x188], RZ ;  /* 0x000062000a0a7a24 */ /* 0x000fe200078e02ff */
[----:B------:R-:W-:Y:S01]  /*5410*/  PRMT R49, RZ, 0x7610, R49 ;  /* 0x00007610ff317816 */ /* 0x000fe20000000031 */
[----:B0-----:R-:W-:Y:S01]  /*5420*/  IMAD.WIDE R46, R61, 0x2, R42 ;  /* 0x000000023d2e7825 */ /* 0x001fe200078e022a */
[----:B------:R-:W-:-:S03]  /*5430*/  PRMT R57, RZ, 0x7610, R57 ;  /* 0x00007610ff397816 */ /* 0x000fc60000000039 */
[--C-:B-1----:R-:W-:Y:S01]  /*5440*/  IMAD.WIDE R52, R60, 0x2, R42.reuse ;  /* 0x000000023c347825 */ /* 0x102fe200078e022a */
[----:B------:R-:W-:Y:S02]  /*5450*/  LOP3.LUT R11, R4, 0x18, RZ, 0xfc, !PT ;  /* 0x00000018040b7812 */ /* 0x000fe400078efcff */
[----:B------:R0:W2:Y:S01]  /*5460*/  @!P1 LDG.E.U16 R57, [R46.64] ;  /* 0x000000062e399981 */ /* 0x0000a2000c1e1500 */
[----:B------:R-:W-:Y:S01]  /*5470*/  IMAD.WIDE R60, R10, 0x2, R42 ;  /* 0x000000020a3c7825 */ /* 0x000fe200078e022a */
[----:B------:R-:W-:Y:S02]  /*5480*/  LOP3.LUT R10, R4, 0x1c, RZ, 0xfc, !PT ;  /* 0x0000001c040a7812 */ /* 0x000fe400078efcff */
[----:B------:R1:W2:Y:S02]  /*5490*/  @!P2 LDG.E.U16 R49, [R52.64] ;  /* 0x000000063431a981 */ /* 0x0002a4000c1e1500 */
[----:B------:R-:W-:Y:S02]  /*54a0*/  ISETP.GE.AND P2, PT, R10, UR4, PT ;  /* 0x000000040a007c0c */ /* 0x000fe4000bf46270 */
[----:B------:R-:W-:-:S02]  /*54b0*/  LOP3.LUT R10, R4, 0x24, RZ, 0xfc, !PT ;  /* 0x00000024040a7812 */ /* 0x000fc400078efcff */
[C---:B------:R-:W-:Y:S02]  /*54c0*/  ISETP.GE.AND P3, PT, R11.reuse, UR4, PT ;  /* 0x000000040b007c0c */ /* 0x040fe4000bf66270 */
[----:B------:R-:W-:Y:S02]  /*54d0*/  ISETP.GE.AND P1, PT, R10, UR4, PT ;  /* 0x000000040a007c0c */ /* 0x000fe4000bf26270 */
[----:B------:R-:W-:Y:S01]  /*54e0*/  LOP3.LUT R10, R4, 0x1c, RZ, 0xfc, !PT ;  /* 0x0000001c040a7812 */ /* 0x000fe200078efcff */
[----:B------:R-:W-:Y:S01]  /*54f0*/  IMAD R11, R11, c[0x0][0x188], RZ ;  /* 0x000062000b0b7a24 */ /* 0x000fe200078e02ff */
[----:B------:R-:W-:Y:S02]  /*5500*/  PRMT R78, RZ, 0x7610, R78 ;  /* 0x00007610ff4e7816 */ /* 0x000fe4000000004e */
[----:B------:R-:W-:Y:S01]  /*5510*/  PRMT R98, RZ, 0x7610, R98 ;  /* 0x00007610ff627816 */ /* 0x000fe20000000062 */
[----:B------:R-:W-:Y:S01]  /*5520*/  IMAD R10, R10, c[0x0][0x188], RZ ;  /* 0x000062000a0a7a24 */ /* 0x000fe200078e02ff */
[----:B------:R-:W-:Y:S01]  /*5530*/  PRMT R77, RZ, 0x7610, R77 ;  /* 0x00007610ff4d7816 */ /* 0x000fe2000000004d */
[----:B------:R-:W-:Y:S01]  /*5540*/  IMAD.WIDE R54, R11, 0x2, R42 ;  /* 0x000000020b367825 */ /* 0x000fe200078e022a */
[----:B------:R0:W2:Y:S01]  /*5550*/  @!P0 LDG.E.U16 R78, [R44.64] ;  /* 0x000000062c4e8981 */ /* 0x0000a2000c1e1500 */
[----:B------:R-:W-:-:S02]  /*5560*/  LOP3.LUT R101, R4, 0x1e, RZ, 0xfc, !PT ;  /* 0x0000001e04657812 */ /* 0x000fc400078efcff */
[----:B------:R-:W-:Y:S01]  /*5570*/  LOP3.LUT R100, R4, 0x20, RZ, 0xfc, !PT ;  /* 0x0000002004647812 */ /* 0x000fe200078efcff */
[----:B------:R1:W2:Y:S01]  /*5580*/  @!P3 LDG.E.U16 R98, [R54.64] ;  /* 0x000000063662b981 */ /* 0x0002a2000c1e1500 */
[----:B------:R-:W-:-:S03]  /*5590*/  ISETP.GE.AND P3, PT, R101, UR4, PT ;  /* 0x0000000465007c0c */ /* 0x000fc6000bf66270 */
[----:B------:R1:W2:Y:S01]  /*55a0*/  @!P4 LDG.E.U16 R77, [R60.64] ;  /* 0x000000063c4dc981 */ /* 0x0002a2000c1e1500 */
[----:B0-----:R-:W-:Y:S01]  /*55b0*/  IMAD.WIDE R44, R10, 0x2, R42 ;  /* 0x000000020a2c7825 */ /* 0x001fe200078e022a */
[----:B------:R-:W-:Y:S02]  /*55c0*/  LOP3.LUT R10, R4, 0x26, RZ, 0xfc, !PT ;  /* 0x00000026040a7812 */ /* 0x000fe400078efcff */
[----:B------:R-:W-:Y:S02]  /*55d0*/  ISETP.GE.AND P4, PT, R100, UR4, PT ;  /* 0x0000000464007c0c */ /* 0x000fe4000bf86270 */
[----:B------:R-:W-:Y:S02]  /*55e0*/  ISETP.GE.AND P0, PT, R10, UR4, PT ;  /* 0x000000040a007c0c */ /* 0x000fe4000bf06270 */
[----:B------:R-:W-:Y:S01]  /*55f0*/  LOP3.LUT R10, R4, 0x24, RZ, 0xfc, !PT ;  /* 0x00000024040a7812 */ /* 0x000fe200078efcff */
[----:B------:R-:W-:Y:S01]  /*5600*/  IMAD R101, R101, c[0x0][0x188], RZ ;  /* 0x0000620065657a24 */ /* 0x000fe200078e02ff */
[----:B------:R-:W-:Y:S01]  /*5610*/  PRMT R56, RZ, 0x7610, R56 ;  /* 0x00007610ff387816 */ /* 0x000fe20000000038 */
[----:B------:R-:W-:Y:S01]  /*5620*/  IMAD R100, R100, c[0x0][0x188], RZ ;  /* 0x0000620064647a24 */ /* 0x000fe200078e02ff */
[----:B------:R-:W-:Y:S01]  /*5630*/  LOP3.LUT R11, R4, 0x22, RZ, 0xfc, !PT ;  /* 0x00000022040b7812 */ /* 0x000fe200078efcff */
[----:B------:R-:W-:Y:S01]  /*5640*/  IMAD R10, R10, c[0x0][0x188], RZ ;  /* 0x000062000a0a7a24 */ /* 0x000fe200078e02ff */
[----:B-1----:R-:W-:Y:S01]  /*5650*/  LOP3.LUT R60, R4, 0x26, RZ, 0xfc, !PT ;  /* 0x00000026043c7812 */ /* 0x002fe200078efcff */
[----:B------:R-:W-:Y:S01]  /*5660*/  IMAD.WIDE R46, R101, 0x2, R42 ;  /* 0x00000002652e7825 */ /* 0x000fe200078e022a */
[----:B------:R-:W-:Y:S01]  /*5670*/  PRMT R48, RZ, 0x7610, R48 ;  /* 0x00007610ff307816 */ /* 0x000fe20000000030 */
[----:B------:R0:W2:Y:S01]  /*5680*/  @!P2 LDG.E.U16 R56, [R44.64] ;  /* 0x000000062c38a981 */ /* 0x0000a2000c1e1500 */
[----:B------:R-:W-:Y:S01]  /*5690*/  PRMT R97, RZ, 0x7610, R97 ;  /* 0x00007610ff617816 */ /* 0x000fe20000000061 */
[----:B------:R-:W-:Y:S01]  /*56a0*/  IMAD.WIDE R52, R100, 0x2, R42 ;  /* 0x0000000264347825 */ /* 0x000fe200078e022a */
[----:B------:R-:W-:-:S02]  /*56b0*/  ISETP.GE.AND P5, PT, R11, UR4, PT ;  /* 0x000000040b007c0c */ /* 0x000fc4000bfa6270 */
[----:B------:R1:W2:Y:S01]  /*56c0*/  @!P3 LDG.E.U16 R48, [R46.64] ;  /* 0x000000062e30b981 */ /* 0x0002a2000c1e1500 */
[----:B------:R-:W-:Y:S02]  /*56d0*/  IMAD R60, R60, c[0x0][0x188], RZ ;  /* 0x000062003c3c7a24 */ /* 0x000fe400078e02ff */
[----:B0-----:R-:W-:Y:S01]  /*56e0*/  IMAD.WIDE R44, R10, 0x2, R42 ;  /* 0x000000020a2c7825 */ /* 0x001fe200078e022a */
[----:B------:R-:W-:Y:S01]  /*56f0*/  LOP3.LUT R10, R4, 0x2a, RZ, 0xfc, !PT ;  /* 0x0000002a040a7812 */ /* 0x000fe200078efcff */
[----:B------:R0:W2:Y:S02]  /*5700*/  @!P4 LDG.E.U16 R97, [R52.64] ;  /* 0x000000063461c981 */ /* 0x0000a4000c1e1500 */
[----:B------:R-:W-:Y:S01]  /*5710*/  IMAD R11, R11, c[0x0][0x188], RZ ;  /* 0x000062000b0b7a24 */ /* 0x000fe200078e02ff */
[----:B-1----:R-:W-:Y:S02]  /*5720*/  PRMT R47, RZ, 0x7610, R47 ;  /* 0x00007610ff2f7816 */ /* 0x002fe4000000002f */
[----:B------:R-:W-:Y:S01]  /*5730*/  ISETP.GE.AND P3, PT, R10, UR4, PT ;  /* 0x000000040a007c0c */ /* 0x000fe2000bf66270 */
[----:B------:R-:W-:Y:S01]  /*5740*/  IMAD.WIDE R54, R11, 0x2, R42 ;  /* 0x000000020b367825 */ /* 0x000fe200078e022a */
[----:B------:R-:W-:-:S03]  /*5750*/  PRMT R76, RZ, 0x7610, R76 ;  /* 0x00007610ff4c7816 */ /* 0x000fc6000000004c */
[----:B0-----:R-:W-:Y:S01]  /*5760*/  IMAD.WIDE R52, R60, 0x2, R42 ;  /* 0x000000023c347825 */ /* 0x001fe200078e022a */
[----:B------:R-:W-:Y:S02]  /*5770*/  LOP3.LUT R10, R4, 0x2e, RZ, 0xfc, !PT ;  /* 0x0000002e040a7812 */ /* 0x000fe400078efcff */
[----:B------:R0:W2:Y:S04]  /*5780*/  @!P5 LDG.E.U16 R76, [R54.64] ;  /* 0x00000006364cd981 */ /* 0x0000a8000c1e1500 */
[----:B------:R1:W2:Y:S01]  /*5790*/  @!P0 LDG.E.U16 R47, [R52.64] ;  /* 0x00000006342f8981 */ /* 0x0002a2000c1e1500 */
[----:B------:R-:W-:Y:S02]  /*57a0*/  ISETP.GE.AND P0, PT, R10, UR4, PT ;  /* 0x000000040a007c0c */ /* 0x000fe4000bf06270 */
[----:B------:R-:W-:-:S02]  /*57b0*/  LOP3.LUT R10, R4, 0x28, RZ, 0xfc, !PT ;  /* 0x00000028040a7812 */ /* 0x000fc400078efcff */
[----:B0-----:R-:W-:-:S03]  /*57c0*/  PRMT R55, RZ, 0x7610, R55 ;  /* 0x00007610ff377816 */ /* 0x001fc60000000037 */
[----:B------:R-:W-:Y:S01]  /*57d0*/  IMAD R10, R10, c[0x0][0x188], RZ ;  /* 0x000062000a0a7a24 */ /* 0x000fe200078e02ff */
[----:B------:R-:W-:Y:S02]  /*57e0*/  LOP3.LUT R11, R4, 0x28, RZ, 0xfc, !PT ;  /* 0x00000028040b7812 */ /* 0x000fe400078efcff */
[----:B------:R0:W2:Y:S02]  /*57f0*/  @!P1 LDG.E.U16 R55, [R44.64] ;  /* 0x000000062c379981 */ /* 0x0000a4000c1e1500 */
[----:B------:R-:W-:Y:S01]  /*5800*/  ISETP.GE.AND P2, PT, R11, UR4, PT ;  /* 0x000000040b007c0c */ /* 0x000fe2000bf46270 */
[----:B0-----:R-:W-:Y:S01]  /*5810*/  IMAD.WIDE R44, R10, 0x2, R42 ;  /* 0x000000020a2c7825 */ /* 0x001fe200078e022a */
[----:B------:R-:W-:Y:S02]  /*5820*/  LOP3.LUT R10, R4, 0x2c, RZ, 0xfc, !PT ;  /* 0x0000002c040a7812 */ /* 0x000fe400078efcff */
[----:B------:R-:W-:-:S03]  /*5830*/  PRMT R96, RZ, 0x7610, R96 ;  /* 0x00007610ff607816 */ /* 0x000fc60000000060 */
[----:B------:R-:W-:-:S06]  /*5840*/  IMAD R10, R10, c[0x0][0x188], RZ ;  /* 0x000062000a0a7a24 */ /* 0x000fcc00078e02ff */
[----:B------:R0:W2:Y:S01]  /*5850*/  @!P2 LDG.E.U16 R96, [R44.64] ;  /* 0x000000062c60a981 */ /* 0x0000a2000c1e1500 */
[----:B------:R-:W-:Y:S01]  /*5860*/  IMAD.WIDE R60, R10, 0x2, R42 ;  /* 0x000000020a3c7825 */ /* 0x000fe200078e022a */
[C---:B------:R-:W-:Y:S02]  /*5870*/  LOP3.LUT R10, R4.reuse, 0x32, RZ, 0xfc, !PT ;  /* 0x00000032040a7812 */ /* 0x040fe400078efcff */
[----:B------:R-:W-:Y:S02]  /*5880*/  LOP3.LUT R11, R4, 0x2c, RZ, 0xfc, !PT ;  /* 0x0000002c040b7812 */ /* 0x000fe400078efcff */
[----:B------:R-:W-:Y:S02]  /*5890*/  ISETP.GE.AND P2, PT, R10, UR4, PT ;  /* 0x000000040a007c0c */ /* 0x000fe4000bf46270 */
[----:B------:R-:W-:Y:S02]  /*58a0*/  LOP3.LUT R10, R4, 0x2e, RZ, 0xfc, !PT ;  /* 0x0000002e040a7812 */ /* 0x000fe400078efcff */
[----:B------:R-:W-:-:S03]  /*58b0*/  ISETP.GE.AND P1, PT, R11, UR4, PT ;  /* 0x000000040b007c0c */ /* 0x000fc6000bf26270 */
[----:B------:R-:W-:Y:S01]  /*58c0*/  IMAD R10, R10, c[0x0][0x188], RZ ;  /* 0x000062000a0a7a24 */ /* 0x000fe200078e02ff */
[----:B------:R-:W-:-:S03]  /*58d0*/  LOP3.LUT R11, R4, 0x2a, RZ, 0xfc, !PT ;  /* 0x0000002a040b7812 */ /* 0x000fc600078efcff */
[----:B0-----:R-:W-:Y:S01]  /*58e0*/  IMAD.WIDE R44, R10, 0x2, R42 ;  /* 0x000000020a2c7825 */ /* 0x001fe200078e022a */
[----:B------:R-:W-:Y:S02]  /*58f0*/  LOP3.LUT R10, R4, 0x32, RZ, 0xfc, !PT ;  /* 0x00000032040a7812 */ /* 0x000fe400078efcff */
[----:B------:R-:W-:Y:S01]  /*5900*/  PRMT R54, RZ, 0x7610, R54 ;  /* 0x00007610ff367816 */ /* 0x000fe20000000036 */
[----:B------:R-:W-:Y:S02]  /*5910*/  IMAD R11, R11, c[0x0][0x188], RZ ;  /* 0x000062000b0b7a24 */ /* 0x000fe400078e02ff */
[----:B------:R-:W-:Y:S01]  /*5920*/  IMAD R10, R10, c[0x0][0x188], RZ ;  /* 0x000062000a0a7a24 */ /* 0x000fe200078e02ff */
[----:B------:R-:W-:Y:S01]  /*5930*/  PRMT R63, RZ, 0x7610, R63 ;  /* 0x00007610ff3f7816 */ /* 0x000fe2000000003f */
[--C-:B-1----:R-:W-:Y:S01]  /*5940*/  IMAD.WIDE R52, R11, 0x2, R42.reuse ;  /* 0x000000020b347825 */ /* 0x102fe200078e022a */
[----:B------:R0:W2:Y:S04]  /*5950*/  @!P1 LDG.E.U16 R54, [R60.64] ;  /* 0x000000063c369981 */ /* 0x0000a8000c1e1500 */
[----:B------:R1:W2:Y:S01]  /*5960*/  @!P3 LDG.E.U16 R63, [R52.64] ;  /* 0x00000006343fb981 */ /* 0x0002a2000c1e1500 */
[----:B0-----:R-:W-:Y:S01]  /*5970*/  IMAD.WIDE R60, R10, 0x2, R42 ;  /* 0x000000020a3c7825 */ /* 0x001fe200078e022a */
[----:B------:R-:W-:-:S04]  /*5980*/  LOP3.LUT R10, R4, 0x38, RZ, 0xfc, !PT ;  /* 0x00000038040a7812 */ /* 0x000fc800078efcff */
[----:B------:R-:W-:Y:S02]  /*5990*/  ISETP.GE.AND P3, PT, R10, UR4, PT ;  /* 0x000000040a007c0c */ /* 0x000fe4000bf66270 */
[C---:B------:R-:W-:Y:S02]  /*59a0*/  LOP3.LUT R10, R4.reuse, 0x34, RZ, 0xfc, !PT ;  /* 0x00000034040a7812 */ /* 0x040fe400078efcff */
[----:B------:R-:W-:Y:S02]  /*59b0*/  PRMT R62, RZ, 0x7610, R62 ;  /* 0x00007610ff3e7816 */ /* 0x000fe4000000003e */
[----:B------:R-:W-:Y:S01]  /*59c0*/  LOP3.LUT R11, R4, 0x30, RZ, 0xfc, !PT ;  /* 0x00000030040b7812 */ /* 0x000fe200078efcff */
[----:B------:R-:W-:Y:S01]  /*59d0*/  IMAD R10, R10, c[0x0][0x188], RZ ;  /* 0x000062000a0a7a24 */ /* 0x000fe200078e02ff */
[C---:B------:R-:W-:Y:S02]  /*59e0*/  LOP3.LUT R100, R4.reuse, 0x30, RZ, 0xfc, !PT ;  /* 0x0000003004647812 */ /* 0x040fe400078efcff */
[----:B------:R-:W-:Y:S01]  /*59f0*/  ISETP.GE.AND P4, PT, R11, UR4, PT ;  /* 0x000000040b007c0c */ /* 0x000fe2000bf86270 */
[----:B------:R0:W2:Y:S01]  /*5a00*/  @!P2 LDG.E.U16 R62, [R60.64] ;  /* 0x000000063c3ea981 */ /* 0x0000a2000c1e1500 */
[----:B------:R-:W-:-:S02]  /*5a10*/  LOP3.LUT R11, R4, 0x34, RZ, 0xfc, !PT ;  /* 0x00000034040b7812 */ /* 0x000fc400078efcff */
[----:B------:R-:W-:Y:S01]  /*5a20*/  PRMT R46, RZ, 0x7610, R46 ;  /* 0x00007610ff2e7816 */ /* 0x000fe2000000002e */
[----:B------:R-:W-:Y:S01]  /*5a30*/  IMAD R100, R100, c[0x0][0x188], RZ ;  /* 0x0000620064647a24 */ /* 0x000fe200078e02ff */
[----:B------:R-:W-:Y:S01]  /*5a40*/  ISETP.GE.AND P1, PT, R11, UR4, PT ;  /* 0x000000040b007c0c */ /* 0x000fe2000bf26270 */
[--C-:B0-----:R-:W-:Y:S01]  /*5a50*/  IMAD.WIDE R60, R10, 0x2, R42.reuse ;  /* 0x000000020a3c7825 */ /* 0x101fe200078e022a */
[C---:B------:R-:W-:Y:S02]  /*5a60*/  LOP3.LUT R10, R4.reuse, 0x36, RZ, 0xfc, !PT ;  /* 0x00000036040a7812 */ /* 0x040fe400078efcff */
[----:B------:R0:W2:Y:S01]  /*5a70*/  @!P0 LDG.E.U16 R46, [R44.64] ;  /* 0x000000062c2e8981 */ /* 0x0000a2000c1e1500 */
[----:B------:R-:W-:Y:S02]  /*5a80*/  LOP3.LUT R11, R4, 0x36, RZ, 0xfc, !PT ;  /* 0x00000036040b7812 */ /* 0x000fe400078efcff */
[----:B------:R-:W-:Y:S02]  /*5a90*/  IMAD R10, R10, c[0x0][0x188], RZ ;  /* 0x000062000a0a7a24 */ /* 0x000fe400078e02ff */
[----:B------:R-:W-:Y:S01]  /*5aa0*/  ISETP.GE.AND P0, PT, R11, UR4, PT ;  /* 0x000000040b007c0c */ /* 0x000fe2000bf06270 */
[----:B-1----:R-:W-:Y:S01]  /*5ab0*/  IMAD.WIDE R52, R100, 0x2, R42 ;  /* 0x0000000264347825 */ /* 0x002fe200078e022a */
[----:B------:R-:W-:-:S03]  /*5ac0*/  LOP3.LUT R11, R4, 0x3a, RZ, 0xfc, !PT ;  /* 0x0000003a040b7812 */ /* 0x000fc600078efcff */
[----:B------:R-:W-:Y:S01]  /*5ad0*/  IMAD.WIDE R100, R10, 0x2, R42 ;  /* 0x000000020a647825 */ /* 0x000fe200078e022a */
[----:B------:R-:W-:Y:S02]  /*5ae0*/  LOP3.LUT R10, R4, 0x3a, RZ, 0xfc, !PT ;  /* 0x0000003a040a7812 */ /* 0x000fe400078efcff */
[----:B------:R-:W-:Y:S02]  /*5af0*/  PRMT R95, RZ, 0x7610, R95 ;  /* 0x00007610ff5f7816 */ /* 0x000fe4000000005f */
[----:B------:R-:W-:Y:S01]  /*5b00*/  ISETP.GE.AND P2, PT, R11, UR4, PT ;  /* 0x000000040b007c0c */ /* 0x000fe2000bf46270 */
[----:B------:R-:W-:Y:S01]  /*5b10*/  IMAD R10, R10, c[0x0][0x188], RZ ;  /* 0x000062000a0a7a24 */ /* 0x000fe200078e02ff */
[----:B------:R-:W-:Y:S02]  /*5b20*/  LOP3.LUT R11, R4, 0x38, RZ, 0xfc, !PT ;  /* 0x00000038040b7812 */ /* 0x000fe400078efcff */
[----:B0-----:R-:W-:Y:S01]  /*5b30*/  PRMT R45, RZ, 0x7610, R45 ;  /* 0x00007610ff2d7816 */ /* 0x001fe2000000002d */
[----:B------:R0:W2:Y:S01]  /*5b40*/  @!P4 LDG.E.U16 R95, [R52.64] ;  /* 0x00000006345fc981 */ /* 0x0000a2000c1e1500 */
[----:B------:R-:W-:Y:S01]  /*5b50*/  IMAD.WIDE R104, R10, 0x2, R42 ;  /* 0x000000020a687825 */ /* 0x000fe200078e022a */
[----:B------:R-:W-:-:S03]  /*5b60*/  LOP3.LUT R10, R4, 0x3c, RZ, 0xfc, !PT ;  /* 0x0000003c040a7812 */ /* 0x000fc600078efcff */
[----:B------:R-:W-:Y:S01]  /*5b70*/  IMAD R11, R11, c[0x0][0x188], RZ ;  /* 0x000062000b0b7a24 */ /* 0x000fe200078e02ff */
[----:B------:R-:W-:Y:S01]  /*5b80*/  PRMT R94, RZ, 0x7610, R94 ;  /* 0x00007610ff5e7816 */ /* 0x000fe2000000005e */
[----:B------:R1:W2:Y:S01]  /*5b90*/  @!P0 LDG.E.U16 R45, [R100.64] ;  /* 0x00000006642d8981 */ /* 0x0002a2000c1e1500 */
[----:B0-----:R-:W-:Y:S01]  /*5ba0*/  PRMT R53, RZ, 0x7610, R53 ;  /* 0x00007610ff357816 */ /* 0x001fe20000000035 */
[----:B------:R-:W-:Y:S01]  /*5bb0*/  IMAD.WIDE R102, R11, 0x2, R42 ;  /* 0x000000020b667825 */ /* 0x000fe200078e022a */
[----:B------:R-:W-:Y:S02]  /*5bc0*/  ISETP.GE.AND P0, PT, R10, UR4, PT ;  /* 0x000000040a007c0c */ /* 0x000fe4000bf06270 */
[C---:B------:R-:W-:Y:S02]  /*5bd0*/  LOP3.LUT R10, R4.reuse, 0x42, RZ, 0xfc, !PT ;  /* 0x00000042040a7812 */ /* 0x040fe400078efcff */
[----:B------:R0:W2:Y:S01]  /*5be0*/  @!P1 LDG.E.U16 R53, [R60.64] ;  /* 0x000000063c359981 */ /* 0x0000a2000c1e1500 */
[----:B------:R-:W-:-:S03]  /*5bf0*/  LOP3.LUT R11, R4, 0x40, RZ, 0xfc, !PT ;  /* 0x00000040040b7812 */ /* 0x000fc600078efcff */
[----:B------:R1:W2:Y:S01]  /*5c00*/  @!P3 LDG.E.U16 R94, [R102.64] ;  /* 0x00000006665eb981 */ /* 0x0002a2000c1e1500 */
[----:B------:R-:W-:Y:S02]  /*5c10*/  ISETP.GE.AND P3, PT, R10, UR4, PT ;  /* 0x000000040a007c0c */ /* 0x000fe4000bf66270 */
[----:B0-----:R-:W-:Y:S02]  /*5c20*/  PRMT R61, RZ, 0x7610, R61 ;  /* 0x00007610ff3d7816 */ /* 0x001fe4000000003d */
[----:B------:R-:W-:-:S04]  /*5c30*/  LOP3.LUT R10, R4, 0x3e, RZ, 0xfc, !PT ;  /* 0x0000003e040a7812 */ /* 0x000fc800078efcff */
[----:B------:R0:W2:Y:S01]  /*5c40*/  @!P2 LDG.E.U16 R61, [R104.64] ;  /* 0x00000006683da981 */ /* 0x0000a2000c1e1500 */
[----:B------:R-:W-:Y:S01]  /*5c50*/  ISETP.GE.AND P2, PT, R11, UR4, PT ;  /* 0x000000040b007c0c */ /* 0x000fe2000bf46270 */
[----:B------:R-:W-:Y:S01]  /*5c60*/  IMAD R10, R10, c[0x0][0x188], RZ ;  /* 0x000062000a0a7a24 */ /* 0x000fe200078e02ff */
[C---:B------:R-:W-:Y:S02]  /*5c70*/  LOP3.LUT R11, R4.reuse, 0x3c, RZ, 0xfc, !PT ;  /* 0x0000003c040b7812 */ /* 0x040fe400078efcff */
[----:B------:R-:W-:Y:S01]  /*5c80*/  LOP3.LUT R106, R4, 0x3e, RZ, 0xfc, !PT ;  /* 0x0000003e046a7812 */ /* 0x000fe200078efcff */
[----:B-1----:R-:W-:Y:S01]  /*5c90*/  IMAD.WIDE R102, R10, 0x2, R42 ;  /* 0x000000020a667825 */ /* 0x002fe200078e022a */
[----:B------:R-:W-:Y:S02]  /*5ca0*/  LOP3.LUT R10, R4, 0x40, RZ, 0xfc, !PT ;  /* 0x00000040040a7812 */ /* 0x000fe400078efcff */
[----:B------:R-:W-:Y:S01]  /*5cb0*/  ISETP.GE.AND P1, PT, R106, UR4, PT ;  /* 0x000000046a007c0c */ /* 0x000fe2000bf26270 */
[----:B------:R-:W-:-:S02]  /*5cc0*/  IMAD R11, R11, c[0x0][0x188], RZ ;  /* 0x000062000b0b7a24 */ /* 0x000fc400078e02ff */
[----:B------:R-:W-:Y:S02]  /*5cd0*/  IMAD R10, R10, c[0x0][0x188], RZ ;  /* 0x000062000a0a7a24 */ /* 0x000fe400078e02ff */
[----:B------:R-:W-:Y:S01]  /*5ce0*/  IMAD.WIDE R100, R11, 0x2, R42 ;  /* 0x000000020b647825 */ /* 0x000fe200078e022a */
[----:B------:R-:W-:Y:S02]  /*5cf0*/  LOP3.LUT R11, R4, 0x42, RZ, 0xfc, !PT ;  /* 0x00000042040b7812 */ /* 0x000fe400078efcff */
[----:B------:R-:W-:Y:S01]  /*5d00*/  PRMT R44, RZ, 0x7610, R44 ;  /* 0x00007610ff2c7816 */ /* 0x000fe2000000002c */
[----:B0-----:R-:W-:Y:S01]  /*5d10*/  IMAD.WIDE R104, R10, 0x2, R42 ;  /* 0x000000020a687825 */ /* 0x001fe200078e022a */
[----:B------:R-:W-:-:S03]  /*5d20*/  LOP3.LUT R10, R4, 0x44, RZ, 0xfc, !PT ;  /* 0x00000044040a7812 */ /* 0x000fc600078efcff */
[----:B------:R-:W-:Y:S01]  /*5d30*/  IMAD R11, R11, c[0x0][0x188], RZ ;  /* 0x000062000b0b7a24 */ /* 0x000fe200078e02ff */
[----:B------:R-:W-:Y:S01]  /*5d40*/  PRMT R60, RZ, 0x7610, R60 ;  /* 0x00007610ff3c7816 */ /* 0x000fe2000000003c */
[----:B------:R0:W2:Y:S01]  /*5d50*/  @!P1 LDG.E.U16 R44, [R102.64] ;  /* 0x00000006662c9981 */ /* 0x0000a2000c1e1500 */
[----:B------:R-:W-:Y:S01]  /*5d60*/  ISETP.GE.AND P1, PT, R10, UR4, PT ;  /* 0x000000040a007c0c */ /* 0x000fe2000bf26270 */
[----:B------:R-:W-:Y:S01]  /*5d70*/  IMAD.WIDE R106, R11, 0x2, R42 ;  /* 0x000000020b6a7825 */ /* 0x000fe200078e022a */
[----:B------:R-:W-:-:S04]  /*5d80*/  LOP3.LUT R10, R4, 0x48, RZ, 0xfc, !PT ;  /* 0x00000048040a7812 */ /* 0x000fc800078efcff */
[----:B------:R1:W2:Y:S01]  /*5d90*/  @!P3 LDG.E.U16 R60, [R106.64] ;  /* 0x000000066a3cb981 */ /* 0x0002a2000c1e1500 */
[----:B------:R-:W-:Y:S02]  /*5da0*/  ISETP.GE.AND P3, PT, R10, UR4, PT ;  /* 0x000000040a007c0c */ /* 0x000fe4000bf66270 */
[----:B------:R-:W-:Y:S02]  /*5db0*/  LOP3.LUT R10, R4, 0x44, RZ, 0xfc, !PT ;  /* 0x00000044040a7812 */ /* 0x000fe400078efcff */
[----:B------:R-:W-:-:S03]  /*5dc0*/  PRMT R93, RZ, 0x7610, R93 ;  /* 0x00007610ff5d7816 */ /* 0x000fc6000000005d */
[----:B------:R-:W-:-:S03]  /*5dd0*/  IMAD R10, R10, c[0x0][0x188], RZ ;  /* 0x000062000a0a7a24 */ /* 0x000fc600078e02ff */
[----:B------:R0:W2:Y:S01]  /*5de0*/  @!P2 LDG.E.U16 R93, [R104.64] ;  /* 0x00000006685da981 */ /* 0x0000a2000c1e1500 */
[----:B------:R-:W-:Y:S02]  /*5df0*/  LOP3.LUT R11, R4, 0x46, RZ, 0xfc, !PT ;  /* 0x00000046040b7812 */ /* 0x000fe400078efcff */
[----:B------:R-:W-:Y:S01]  /*5e00*/  PRMT R52, RZ, 0x7610, R52 ;  /* 0x00007610ff347816 */ /* 0x000fe20000000034 */
[----:B0-----:R-:W-:Y:S01]  /*5e10*/  IMAD.WIDE R104, R10, 0x2, R42 ;  /* 0x000000020a687825 */ /* 0x001fe200078e022a */
[----:B------:R-:W-:-:S04]  /*5e20*/  LOP3.LUT R10, R4, 0x46, RZ, 0xfc, !PT ;  /* 0x00000046040a7812 */ /* 0x000fc800078efcff */
[----:B------:R0:W2:Y:S01]  /*5e30*/  @!P0 LDG.E.U16 R52, [R100.64] ;  /* 0x0000000664348981 */ /* 0x0000a2000c1e1500 */
[----:B------:R-:W-:Y:S01]  /*5e40*/  ISETP.GE.AND P2, PT, R11, UR4, PT ;  /* 0x000000040b007c0c */ /* 0x000fe2000bf46270 */
[----:B------:R-:W-:Y:S01]  /*5e50*/  IMAD R10, R10, c[0x0][0x188], RZ ;  /* 0x000062000a0a7a24 */ /* 0x000fe200078e02ff */
[----:B------:R-:W-:-:S03]  /*5e60*/  LOP3.LUT R11, R4, 0x4c, RZ, 0xfc, !PT ;  /* 0x0000004c040b7812 */ /* 0x000fc600078efcff */
[----:B------:R-:W-:Y:S01]  /*5e70*/  IMAD.WIDE R102, R10, 0x2, R42 ;  /* 0x000000020a667825 */ /* 0x000fe200078e022a */
[----:B------:R-:W-:Y:S02]  /*5e80*/  LOP3.LUT R10, R4, 0x4a, RZ, 0xfc, !PT ;  /* 0x0000004a040a7812 */ /* 0x000fe400078efcff */
[----:B-1----:R-:W-:Y:S02]  /*5e90*/  PRMT R107, RZ, 0x7610, R107 ;  /* 0x00007610ff6b7816 */ /* 0x002fe4000000006b */
[----:B------:R-:W-:Y:S01]  /*5ea0*/  ISETP.GE.AND P0, PT, R11, UR4, PT ;  /* 0x000000040b007c0c */ /* 0x000fe2000bf06270 */
[----:B------:R-:W-:Y:S01]  /*5eb0*/  IMAD R10, R10, c[0x0][0x188], RZ ;  /* 0x000062000a0a7a24 */ /* 0x000fe200078e02ff */
[C---:B------:R-:W-:Y:S02]  /*5ec0*/  LOP3.LUT R11, R4.reuse, 0x48, RZ, 0xfc, !PT ;  /* 0x00000048040b7812 */ /* 0x040fe400078efcff */
[----:B0-----:R-:W-:Y:S01]  /*5ed0*/  LOP3.LUT R101, R4, 0x4a, RZ, 0xfc, !PT ;  /* 0x0000004a04657812 */ /* 0x001fe200078efcff */
[----:B------:R0:W2:Y:S02]  /*5ee0*/  @!P1 LDG.E.U16 R107, [R104.64] ;  /* 0x00000006686b9981 */ /* 0x0000a4000c1e1500 */
[----:B------:R-:W-:Y:S01]  /*5ef0*/  IMAD R11, R11, c[0x0][0x188], RZ ;  /* 0x000062000b0b7a24 */ /* 0x000fe200078e02ff */
[----:B------:R-:W-:-:S02]  /*5f00*/  ISETP.GE.AND P4, PT, R101, UR4, PT ;  /* 0x0000000465007c0c */ /* 0x000fc4000bf86270 */
[----:B------:R-:W-:Y:S01]  /*5f10*/  PRMT R109, RZ, 0x7610, R109 ;  /* 0x00007610ff6d7816 */ /* 0x000fe2000000006d */
[----:B------:R-:W-:-:S04]  /*5f20*/  IMAD.WIDE R100, R11, 0x2, R42 ;  /* 0x000000020b647825 */ /* 0x000fc800078e022a */
[----:B0-----:R-:W-:Y:S01]  /*5f30*/  IMAD.WIDE R104, R10, 0x2, R42 ;  /* 0x000000020a687825 */ /* 0x001fe200078e022a */
[----:B------:R-:W-:Y:S01]  /*5f40*/  LOP3.LUT R10, R4, 0x4c, RZ, 0xfc, !PT ;  /* 0x0000004c040a7812 */ /* 0x000fe200078efcff */
[----:B------:R0:W2:Y:S01]  /*5f50*/  @!P3 LDG.E.U16 R109, [R100.64] ;  /* 0x00000006646db981 */ /* 0x0000a2000c1e1500 */
[----:B------:R-:W-:-:S03]  /*5f60*/  PRMT R106, RZ, 0x7610, R106 ;  /* 0x00007610ff6a7816 */ /* 0x000fc6000000006a */
[----:B------:R-:W-:-:S03]  /*5f70*/  IMAD R10, R10, c[0x0][0x188], RZ ;  /* 0x000062000a0a7a24 */ /* 0x000fc600078e02ff */
[----:B------:R1:W2:Y:S01]  /*5f80*/  @!P2 LDG.E.U16 R106, [R102.64] ;  /* 0x00000006666aa981 */ /* 0x0002a2000c1e1500 */
[----:B0-----:R-:W-:Y:S01]  /*5f90*/  IMAD.WIDE R100, R10, 0x2, R42 ;  /* 0x000000020a647825 */ /* 0x001fe200078e022a */
[----:B------:R-:W-:Y:S02]  /*5fa0*/  LOP3.LUT R10, R4, 0x4e, RZ, 0xfc, !PT ;  /* 0x0000004e040a7812 */ /* 0x000fe400078efcff */
[----:B------:R-:W-:Y:S02]  /*5fb0*/  PRMT R111, RZ, 0x7610, R111 ;  /* 0x00007610ff6f7816 */ /* 0x000fe4000000006f */
[----:B------:R-:W-:Y:S02]  /*5fc0*/  ISETP.GE.AND P1, PT, R10, UR4, PT ;  /* 0x000000040a007c0c */ /* 0x000fe4000bf26270 */
[C---:B-1----:R-:W-:Y:S02]  /*5fd0*/  LOP3.LUT R102, R4.reuse, 0x4e, RZ, 0xfc, !PT ;  /* 0x0000004e04667812 */ /* 0x042fe400078efcff */
[----:B------:R-:W-:Y:S01]  /*5fe0*/  LOP3.LUT R11, R4, 0x52, RZ, 0xfc, !PT ;  /* 0x00000052040b7812 */ /* 0x000fe200078efcff */
[----:B------:R0:W2:Y:S02]  /*5ff0*/  @!P0 LDG.E.U16 R111, [R100.64] ;  /* 0x00000006646f8981 */ /* 0x0000a4000c1e1500 */
[----:B------:R-:W-:Y:S01]  /*6000*/  IMAD R102, R102, c[0x0][0x188], RZ ;  /* 0x0000620066667a24 */ /* 0x000fe200078e02ff */
[----:B------:R-:W-:-:S02]  /*6010*/  PRMT R116, RZ, 0x7610, R116 ;  /* 0x00007610ff747816 */ /* 0x000fc40000000074 */
[----:B------:R-:W-:Y:S02]  /*6020*/  ISETP.GE.AND P3, PT, R11, UR4, PT ;  /* 0x000000040b007c0c */ /* 0x000fe4000bf66270 */
[----:B------:R-:W-:Y:S02]  /*6030*/  PRMT R110, RZ, 0x7610, R110 ;  /* 0x00007610ff6e7816 */ /* 0x000fe4000000006e */
[----:B------:R-:W-:Y:S01]  /*6040*/  LOP3.LUT R103, R4, 0x50, RZ, 0xfc, !PT ;  /* 0x0000005004677812 */ /* 0x000fe200078efcff */
[----:B0-----:R-:W-:Y:S01]  /*6050*/  IMAD.WIDE R100, R102, 0x2, R42 ;  /* 0x0000000266647825 */ /* 0x001fe200078e022a */
[----:B------:R-:W-:Y:S02]  /*6060*/  LOP3.LUT R10, R4, 0x54, RZ, 0xfc, !PT ;  /* 0x00000054040a7812 */ /* 0x000fe400078efcff */
[----:B------:R-:W-:Y:S01]  /*6070*/  ISETP.GE.AND P2, PT, R103, UR4, PT ;  /* 0x0000000467007c0c */ /* 0x000fe2000bf46270 */
[----:B------:R-:W-:Y:S01]  /*6080*/  IMAD R11, R11, c[0x0][0x188], RZ ;  /* 0x000062000b0b7a24 */ /* 0x000fe200078e02ff */
[----:B------:R0:W2:Y:S01]  /*6090*/  @!P1 LDG.E.U16 R116, [R100.64] ;  /* 0x0000000664749981 */ /* 0x0000a2000c1e1500 */
[----:B------:R-:W-:-:S02]  /*60a0*/  ISETP.GE.AND P0, PT, R10, UR4, PT ;  /* 0x000000040a007c0c */ /* 0x000fc4000bf06270 */
[----:B------:R-:W-:Y:S01]  /*60b0*/  PRMT R117, RZ, 0x7610, R117 ;  /* 0x00007610ff757816 */ /* 0x000fe20000000075 */
[----:B------:R1:W2:Y:S01]  /*60c0*/  @!P4 LDG.E.U16 R110, [R104.64] ;  /* 0x00000006686ec981 */ /* 0x0002a2000c1e1500 */
[----:B------:R-:W-:Y:S01]  /*60d0*/  IMAD R103, R103, c[0x0][0x188], RZ ;  /* 0x0000620067677a24 */ /* 0x000fe200078e02ff */
[----:B0-----:R-:W-:Y:S01]  /*60e0*/  LOP3.LUT R101, R4, 0x54, RZ, 0xfc, !PT ;  /* 0x0000005404657812 */ /* 0x001fe200078efcff */
[----:B-1----:R-:W-:Y:S01]  /*60f0*/  IMAD.WIDE R104, R11, 0x2, R42 ;  /* 0x000000020b687825 */ /* 0x002fe200078e022a */
[----:B------:R-:W-:-:S03]  /*6100*/  PRMT R118, RZ, 0x7610, R118 ;  /* 0x00007610ff767816 */ /* 0x000fc60000000076 */
[----:B------:R-:W-:Y:S01]  /*6110*/  IMAD R101, R101, c[0x0][0x188], RZ ;  /* 0x0000620065657a24 */ /* 0x000fe200078e02ff */
[----:B------:R0:W2:Y:S01]  /*6120*/  @!P3 LDG.E.U16 R117, [R104.64] ;  /* 0x000000066875b981 */ /* 0x0000a2000c1e1500 */
[----:B------:R-:W-:Y:S01]  /*6130*/  IMAD.WIDE R102, R103, 0x2, R42 ;  /* 0x0000000267667825 */ /* 0x000fe200078e022a */
[----:B------:R-:W-:-:S03]  /*6140*/  LOP3.LUT R10, R4, 0x56, RZ, 0xfc, !PT ;  /* 0x00000056040a7812 */ /* 0x000fc600078efcff */
[----:B------:R-:W-:Y:S01]  /*6150*/  IMAD.WIDE R100, R101, 0x2, R42 ;  /* 0x0000000265647825 */ /* 0x000fe200078e022a */
[----:B------:R1:W2:Y:S01]  /*6160*/  @!P2 LDG.E.U16 R118, [R102.64] ;  /* 0x000000066676a981 */ /* 0x0002a2000c1e1500 */
[----:B0-----:R-:W-:Y:S02]  /*6170*/  PRMT R104, RZ, 0x7610, R104 ;  /* 0x00007610ff687816 */ /* 0x001fe40000000068 */
[----:B------:R-:W-:Y:S02]  /*6180*/  ISETP.GE.AND P4, PT, R10, UR4, PT ;  /* 0x000000040a007c0c */ /* 0x000fe4000bf86270 */
[C---:B-1----:R-:W-:Y:S02]  /*6190*/  LOP3.LUT R103, R4.reuse, 0x56, RZ, 0xfc, !PT ;  /* 0x0000005604677812 */ /* 0x042fe400078efcff */
[----:B------:R0:W2:Y:S01]  /*61a0*/  @!P0 LDG.E.U16 R104, [R100.64] ;  /* 0x0000000664688981 */ /* 0x0000a2000c1e1500 */
[C---:B------:R-:W-:Y:S02]  /*61b0*/  LOP3.LUT R11, R4.reuse, 0x58, RZ, 0xfc, !PT ;  /* 0x00000058040b7812 */ /* 0x040fe400078efcff */
[----:B------:R-:W-:Y:S01]  /*61c0*/  IMAD R103, R103, c[0x0][0x188], RZ ;  /* 0x0000620067677a24 */ /* 0x000fe200078e02ff */
[----:B0-----:R-:W-:-:S03]  /*61d0*/  LOP3.LUT R101, R4, 0x5c, RZ, 0xfc, !PT ;  /* 0x0000005c04657812 */ /* 0x001fc600078efcff */
[----:B------:R-:W-:Y:S01]  /*61e0*/  IMAD.WIDE R102, R103, 0x2, R42 ;  /* 0x0000000267667825 */ /* 0x000fe200078e022a */
[----:B------:R-:W-:Y:S02]  /*61f0*/  PRMT R105, RZ, 0x7610, R105 ;  /* 0x00007610ff697816 */ /* 0x000fe40000000069 */
[----:B------:R-:W-:Y:S02]  /*6200*/  ISETP.GE.AND P0, PT, R101, UR4, PT ;  /* 0x0000000465007c0c */ /* 0x000fe4000bf06270 */
[C---:B------:R-:W-:Y:S02]  /*6210*/  LOP3.LUT R101, R4.reuse, 0x58, RZ, 0xfc, !PT ;  /* 0x0000005804657812 */ /* 0x040fe400078efcff */
[----:B------:R-:W-:Y:S01]  /*6220*/  ISETP.GE.AND P1, PT, R11, UR4, PT ;  /* 0x000000040b007c0c */ /* 0x000fe2000bf26270 */
[----:B------:R0:W2:Y:S01]  /*6230*/  @!P4 LDG.E.U16 R105, [R102.64] ;  /* 0x000000066669c981 */ /* 0x0000a2000c1e1500 */
[----:B------:R-:W-:Y:S01]  /*6240*/  LOP3.LUT R10, R4, 0x5a, RZ, 0xfc, !PT ;  /* 0x0000005a040a7812 */ /* 0x000fe200078efcff */
[----:B------:R-:W-:Y:S01]  /*6250*/  IMAD R101, R101, c[0x0][0x188], RZ ;  /* 0x0000620065657a24 */ /* 0x000fe200078e02ff */
[----:B------:R-:W-:-:S02]  /*6260*/  PRMT R164, RZ, 0x7610, R164 ;  /* 0x00007610ffa47816 */ /* 0x000fc400000000a4 */
[----:B------:R-:W-:Y:S01]  /*6270*/  ISETP.GE.AND P2, PT, R10, UR4, PT ;  /* 0x000000040a007c0c */ /* 0x000fe2000bf46270 */
[----:B------:R-:W-:Y:S01]  /*6280*/  IMAD.WIDE R100, R101, 0x2, R42 ;  /* 0x0000000265647825 */ /* 0x000fe200078e022a */
[----:B0-----:R-:W-:-:S05]  /*6290*/  LOP3.LUT R103, R4, 0x5a, RZ, 0xfc, !PT ;  /* 0x0000005a04677812 */ /* 0x001fca00078efcff */
[----:B------:R0:W2:Y:S01]  /*62a0*/  @!P1 LDG.E.U16 R164, [R100.64] ;  /* 0x0000000664a49981 */ /* 0x0000a2000c1e1500 */
[----:B------:R-:W-:Y:S01]  /*62b0*/  IMAD R103, R103, c[0x0][0x188], RZ ;  /* 0x0000620067677a24 */ /* 0x000fe200078e02ff */
[----:B------:R-:W-:-:S03]  /*62c0*/  PRMT R119, RZ, 0x7610, R119 ;  /* 0x00007610ff777816 */ /* 0x000fc60000000077 */
[----:B------:R-:W-:Y:S01]  /*62d0*/  IMAD.WIDE R102, R103, 0x2, R42 ;  /* 0x0000000267667825 */ /* 0x000fe200078e022a */
[C---:B0-----:R-:W-:Y:S02]  /*62e0*/  LOP3.LUT R101, R4.reuse, 0x5c, RZ, 0xfc, !PT ;  /* 0x0000005c04657812 */ /* 0x041fe400078efcff */
[----:B------:R-:W-:Y:S02]  /*62f0*/  LOP3.LUT R100, R4, 0x5e, RZ, 0xfc, !PT ;  /* 0x0000005e04647812 */ /* 0x000fe400078efcff */
[----:B------:R0:W2:Y:S01]  /*6300*/  @!P2 LDG.E.U16 R119, [R102.64] ;  /* 0x000000066677a981 */ /* 0x0000a2000c1e1500 */
[----:B------:R-:W-:Y:S01]  /*6310*/  IMAD R101, R101, c[0x0][0x188], RZ ;  /* 0x0000620065657a24 */ /* 0x000fe200078e02ff */
[----:B------:R-:W-:-:S03]  /*6320*/  ISETP.GE.AND P1, PT, R100, UR4, PT ;  /* 0x0000000464007c0c */ /* 0x000fc6000bf26270 */
[----:B------:R-:W-:Y:S01]  /*6330*/  IMAD.WIDE R100, R101, 0x2, R42 ;  /* 0x0000000265647825 */ /* 0x000fe200078e022a */
[----:B0-----:R-:W-:-:S06]  /*6340*/  PRMT R102, RZ, 0x7610, R102 ;  /* 0x00007610ff667816 */ /* 0x001fcc0000000066 */
[----:B------:R0:W2:Y:S01]  /*6350*/  @!P0 LDG.E.U16 R102, [R100.64] ;  /* 0x0000000664668981 */ /* 0x0000a2000c1e1500 */
[----:B------:R-:W-:Y:S02]  /*6360*/  PRMT R103, RZ, 0x7610, R103 ;  /* 0x00007610ff677816 */ /* 0x000fe40000000067 */
[C---:B0-----:R-:W-:Y:S02]  /*6370*/  LOP3.LUT R101, R4.reuse, 0x5e, RZ, 0xfc, !PT ;  /* 0x0000005e04657812 */ /* 0x041fe400078efcff */
[----:B------:R-:W-:-:S03]  /*6380*/  LOP3.LUT R100, R4, 0x60, RZ, 0xfc, !PT ;  /* 0x0000006004647812 */ /* 0x000fc600078efcff */
[----:B------:R-:W-:Y:S01]  /*6390*/  IMAD R101, R101, c[0x0][0x188], RZ ;  /* 0x0000620065657a24 */ /* 0x000fe200078e02ff */
[----:B------:R-:W-:-:S03]  /*63a0*/  ISETP.GE.AND P0, PT, R100, UR4, PT ;  /* 0x0000000464007c0c */ /* 0x000fc6000bf06270 */
[----:B------:R-:W-:-:S05]  /*63b0*/  IMAD.WIDE R100, R101, 0x2, R42 ;  /* 0x0000000265647825 */ /* 0x000fca00078e022a */
        /* <DEDUP_REMOVED lines=77> */
[----:B------:R0:W3:Y:S01]  /*6890*/  @!P2 LDG.E.U16 R181, [R100.64] ;  /* 0x0000000664b5a981 */ /* 0x0000e2000c1e1500 */
        /* <DEDUP_REMOVED lines=29> */
[----:B0-----:R-:W-:-:S05]  /*6a70*/  LOP3.LUT R101, R4, 0x7e, RZ, 0xfc, !PT ;  /* 0x0000007e04657812 */ /* 0x001fca00078efcff */
[----:B------:R-:W-:-:S04]  /*6a80*/  IMAD R101, R101, c[0x0][0x188], RZ ;  /* 0x0000620065657a24 */ /* 0x000fc800078e02ff */
[----:B------:R-:W-:-:S05]  /*6a90*/  IMAD.WIDE R100, R101, 0x2, R42 ;  /* 0x0000000265647825 */ /* 0x000fca00078e022a */
[----:B------:R0:W3:Y:S04]  /*6aa0*/  @!P0 LDG.E.U16 R169, [R100.64] ;  /* 0x0000000664a98981 */ /* 0x0000e8000c1e1500 */
[----:B------:R-:W-:Y:S06]  /*6ab0*/  BAR.SYNC.DEFER_BLOCKING 0x0 ;  /* 0x0000000000007b1d */ /* 0x000fec0000010000 */
[----:B0-----:R-:W0:Y:S01]  /*6ac0*/  S2R R101, SR_TID.X ;  /* 0x0000000000657919 */ /* 0x001e220000002100 */
[----:B------:R-:W-:-:S02]  /*6ad0*/  IADD3 R100, P1, R3, R13, RZ ;  /* 0x0000000d03647210 */ /* 0x000fc40007f3e0ff */
[----:B------:R-:W-:Y:S02]  /*6ae0*/  PRMT R170, RZ, 0x7610, R170 ;  /* 0x00007610ffaa7816 */ /* 0x000fe400000000aa */
[----:B0-----:R-:W-:-:S04]  /*6af0*/  LOP3.LUT R101, R101, 0x7f, RZ, 0xc0, !PT ;  /* 0x0000007f65657812 */ /* 0x001fc800078ec0ff */
[----:B------:R-:W-:Y:S01]  /*6b00*/  ISETP.GE.AND P0, PT, R101, UR4, PT ;  /* 0x0000000465007c0c */ /* 0x000fe2000bf06270 */
[----:B------:R-:W-:Y:S01]  /*6b10*/  IMAD.X R101, R2, 0x1, R12, P1 ;  /* 0x0000000102657824 */ /* 0x000fe200008e060c */
[----:B------:R-:W-:-:S11]  /*6b20*/  PRMT R171, RZ, 0x7610, R171 ;  /* 0x00007610ffab7816 */ /* 0x000fd600000000ab */
[----:B------:R0:W3:Y:S02]  /*6b30*/  @!P0 LDG.E.U16 R170, [R100.64] ;  /* 0x0000000664aa8981 */ /* 0x0000e4000c1e1500 */
[----:B0-----:R-:W-:-:S05]  /*6b40*/  IADD3 R100, P1, R234, R13, RZ ;  /* 0x0000000dea647210 */ /* 0x001fca0007f3e0ff */
[----:B------:R-:W-:-:S05]  /*6b50*/  IMAD.X R101, R215, 0x1, R12, P1 ;  /* 0x00000001d7657824 */ /* 0x000fca00008e060c */
[----:B------:R0:W3:Y:S01]  /*6b60*/  @!P0 LDG.E.U16 R171, [R100.64] ;  /* 0x0000000664ab8981 */ /* 0x0000e2000c1e1500 */
[----:B------:R-:W-:Y:S02]  /*6b70*/  PRMT R172, RZ, 0x7610, R172 ;  /* 0x00007610ffac7816 */ /* 0x000fe400000000ac */
        /* <DEDUP_REMOVED lines=17> */
[----:B------:R-:W-:Y:S01]  /*6c90*/  IMAD.X R101, R139, 0x1, R12, P1 ;  /* 0x000000018b657824 */ /* 0x000fe200008e060c */
[----:B--2---:R0:W-:Y:S04]  /*6ca0*/  STS.U16 [R6], R124 ;  /* 0x0000007c06007388 */ /* 0x0041e80000000400 */
[----:B------:R1:W2:Y:S01]  /*6cb0*/  @!P0 LDG.E.U16 R176, [R100.64] ;  /* 0x0000000664b08981 */ /* 0x0002a2000c1e1500 */
[----:B0-----:R-:W-:Y:S02]  /*6cc0*/  PRMT R124, RZ, 0x7610, R124 ;  /* 0x00007610ff7c7816 */ /* 0x001fe4000000007c */
[----:B-1----:R-:W-:-:S05]  /*6cd0*/  IADD3 R100, P1, R34, R13, RZ ;  /* 0x0000000d22647210 */ /* 0x002fca0007f3e0ff */
[----:B------:R-:W-:Y:S01]  /*6ce0*/  IMAD.X R101, R22, 0x1, R12, P1 ;  /* 0x0000000116657824 */ /* 0x000fe200008e060c */
[----:B------:R0:W-:Y:S04]  /*6cf0*/  STS.U16 [R6+0x400], R108 ;  /* 0x0004006c06007388 */ /* 0x0001e80000000400 */
[----:B------:R1:W2:Y:S01]  /*6d00*/  @!P0 LDG.E.U16 R124, [R100.64] ;  /* 0x00000006647c8981 */ /* 0x0002a2000c1e1500 */
[----:B0-----:R-:W-:Y:S02]  /*6d10*/  PRMT R108, RZ, 0x7610, R108 ;  /* 0x00007610ff6c7816 */ /* 0x001fe4000000006c */
[----:B-1----:R-:W-:-:S05]  /*6d20*/  IADD3 R100, P1, R29, R13, RZ ;  /* 0x0000000d1d647210 */ /* 0x002fca0007f3e0ff */
[----:B------:R-:W-:-:S05]  /*6d30*/  IMAD.X R101, R17, 0x1, R12, P1 ;  /* 0x0000000111657824 */ /* 0x000fca00008e060c */
[----:B------:R0:W2:Y:S01]  /*6d40*/  @!P0 LDG.E.U16 R108, [R100.64] ;  /* 0x00000006646c8981 */ /* 0x0000a2000c1e1500 */
[----:B------:R-:W-:-:S03]  /*6d50*/  PRMT R177, RZ, 0x7610, R177 ;  /* 0x00007610ffb17816 */ /* 0x000fc600000000b1 */
[----:B------:R1:W-:Y:S01]  /*6d60*/  STS.U16 [R6+0xc00], R98 ;  /* 0x000c006206007388 */ /* 0x0003e20000000400 */
[----:B0-----:R-:W-:-:S05]  /*6d70*/  IADD3 R100, P1, R233, R13, RZ ;  /* 0x0000000de9647210 */ /* 0x001fca0007f3e0ff */
[--C-:B------:R-:W-:Y:S01]  /*6d80*/  IMAD.X R101, R214, 0x1, R12.reuse, P1 ;  /* 0x00000001d6657824 */ /* 0x100fe200008e060c */
[----:B-1----:R-:W-:Y:S01]  /*6d90*/  IADD3 R98, P1, R227, R13, RZ ;  /* 0x0000000de3627210 */ /* 0x002fe20007f3e0ff */
[----:B------:R0:W-:Y:S04]  /*6da0*/  STS.U16 [R6+0x800], R99 ;  /* 0x0008006306007388 */ /* 0x0001e80000000400 */
[----:B------:R1:W2:Y:S01]  /*6db0*/  @!P0 LDG.E.U16 R177, [R100.64] ;  /* 0x0000000664b18981 */ /* 0x0002a2000c1e1500 */
[----:B0-----:R-:W-:Y:S01]  /*6dc0*/  IMAD.X R99, R206, 0x1, R12, P1 ;  /* 0x00000001ce637824 */ /* 0x001fe200008e060c */
[----:B-1----:R-:W-:-:S06]  /*6dd0*/  PRMT R100, RZ, 0x7610, R100 ;  /* 0x00007610ff647816 */ /* 0x002fcc0000000064 */
        /* <DEDUP_REMOVED lines=21> */
[----:B------:R-:W-:Y:S02]  /*6f30*/  PRMT R97, RZ, 0x7610, R97 ;  /* 0x00007610ff617816 */ /* 0x000fe40000000061 */
[----:B0-----:R-:W-:-:S05]  /*6f40*/  IADD3 R94, P1, R32, R13, RZ ;  /* 0x0000000d205e7210 */ /* 0x001fca0007f3e0ff */
[----:B------:R-:W-:Y:S01]  /*6f50*/  IMAD.X R95, R30, 0x1, R12, P1 ;  /* 0x000000011e5f7824 */ /* 0x000fe200008e060c */
[----:B------:R0:W-:Y:S04]  /*6f60*/  STS.U16 [R6+0x2400], R109 ;  /* 0x0024006d06007388 */ /* 0x0001e80000000400 */
        /* <DEDUP_REMOVED lines=29> */
[----:B---3--:R0:W-:Y:S04]  /*7140*/  STS.U16 [R6+0x3c00], R181 ;  /* 0x003c00b506007388 */ /* 0x0081e80000000400 */
[----:B------:R1:W3:Y:S04]  /*7150*/  @!P0 LDG.E.U16 R180, [R94.64] ;  /* 0x000000065eb48981 */ /* 0x0002e8000c1e1500 */
[----:B------:R-:W-:Y:S01]  /*7160*/  STS.U16 [R6+0x2000], R93 ;  /* 0x0020005d06007388 */ /* 0x000fe20000000400 */
[----:B0-----:R-:W-:-:S02]  /*7170*/  PRMT R181, RZ, 0x7610, R181 ;  /* 0x00007610ffb57816 */ /* 0x001fc400000000b5 */
[----:B-1----:R-:W-:Y:S01]  /*7180*/  IADD3 R94, P1, R136, R13, RZ ;  /* 0x0000000d885e7210 */ /* 0x002fe20007f3e0ff */
[----:B------:R0:W-:Y:S04]  /*7190*/  STS.U16 [R249+0x100], R92 ;  /* 0x0001005cf9007388 */ /* 0x0001e80000000400 */
[----:B------:R-:W-:-:S05]  /*71a0*/  IMAD.X R95, R135, 0x1, R12, P1 ;  /* 0x00000001875f7824 */ /* 0x000fca00008e060c */
[----:B------:R1:W2:Y:S01]  /*71b0*/  @!P0 LDG.E.U16 R181, [R94.64] ;  /* 0x000000065eb58981 */ /* 0x0002a2000c1e1500 */
[----:B0-----:R-:W-:-:S05]  /*71c0*/  IADD3 R92, P1, R31, R13, RZ ;  /* 0x0000000d1f5c7210 */ /* 0x001fca0007f3e0ff */
[----:B------:R-:W-:Y:S01]  /*71d0*/  IMAD.X R93, R19, 0x1, R12, P1 ;  /* 0x00000001135d7824 */ /* 0x000fe200008e060c */
        /* <DEDUP_REMOVED lines=76> */
[----:B------:R1:W2:Y:S04]  /*76a0*/  @!P0 LDG.E.U16 R163, [R60.64] ;  /* 0x000000063ca38981 */ /* 0x0002a8000c1e1500 */
[----:B------:R3:W-:Y:S01]  /*76b0*/  STS.U16 [R248+0x600], R58 ;  /* 0x0006003af8007388 */ /* 0x0007e20000000400 */
[----:B0-----:R-:W-:-:S02]  /*76c0*/  PRMT R167, RZ, 0x7610, R167 ;  /* 0x00007610ffa77816 */ /* 0x001fc400000000a7 */
[----:B-1----:R-:W-:-:S05]  /*76d0*/  IADD3 R60, P1, R39, R13, RZ ;  /* 0x0000000d273c7210 */ /* 0x002fca0007f3e0ff */
[--C-:B------:R-:W-:Y:S01]  /*76e0*/  IMAD.X R61, R24, 0x1, R12.reuse, P1 ;  /* 0x00000001183d7824 */ /* 0x100fe200008e060c */
[----:B---3--:R-:W-:Y:S01]  /*76f0*/  IADD3 R58, P1, R26, R13, RZ ;  /* 0x0000000d1a3a7210 */ /* 0x008fe20007f3e0ff */
[----:B----4-:R0:W-:Y:S04]  /*7700*/  STS.U16 [R248+0x200], R59 ;  /* 0x0002003bf8007388 */ /* 0x0101e80000000400 */
[----:B------:R1:W3:Y:S01]  /*7710*/  @!P0 LDG.E.U16 R167, [R60.64] ;  /* 0x000000063ca78981 */ /* 0x0002e2000c1e1500 */
[----:B0-----:R-:W-:Y:S01]  /*7720*/  IMAD.X R59, R14, 0x1, R12, P1 ;  /* 0x000000010e3b7824 */ /* 0x001fe200008e060c */
[----:B-1----:R-:W-:-:S06]  /*7730*/  PRMT R60, RZ, 0x7610, R60 ;  /* 0x00007610ff3c7816 */ /* 0x002fcc000000003c */
[----:B------:R0:W4:Y:S01]  /*7740*/  @!P0 LDG.E.U16 R60, [R58.64] ;  /* 0x000000063a3c8981 */ /* 0x000122000c1e1500 */
        /* <DEDUP_REMOVED lines=59> */
[----:B------:R1:W3:Y:S01]  /*7b00*/  @!P0 LDG.E.U16 R126, [R52.64] ;  /* 0x00000006347e8981 */ /* 0x0002e2000c1e1500 */
        /* <DEDUP_REMOVED lines=9> */
[----:B------:R1:W3:Y:S04]  /*7ba0*/  @!P0 LDG.E.U16 R165, [R52.64] ;  /* 0x0000000634a58981 */ /* 0x0002e8000c1e1500 */
[----:B------:R5:W-:Y:S01]  /*7bb0*/  STS.U16 [R247+0x700], R50 ;  /* 0x00070032f7007388 */ /* 0x000be20000000400 */
[----:B0-----:R-:W-:-:S02]  /*7bc0*/  PRMT R168, RZ, 0x7610, R168 ;  /* 0x00007610ffa87816 */ /* 0x001fc400000000a8 */
[----:B-1----:R-:W-:-:S05]  /*7bd0*/  IADD3 R52, P1, R40, R13, RZ ;  /* 0x0000000d28347210 */ /* 0x002fca0007f3e0ff */
[--C-:B------:R-:W-:Y:S01]  /*7be0*/  IMAD.X R53, R9, 0x1, R12.reuse, P1 ;  /* 0x0000000109357824 */ /* 0x100fe200008e060c */
[----:B-----5:R-:W-:Y:S01]  /*7bf0*/  IADD3 R50, P1, R235, R13, RZ ;  /* 0x0000000deb327210 */ /* 0x020fe20007f3e0ff */
[----:B------:R0:W-:Y:S04]  /*7c00*/  STS.U16 [R247+0x300], R51 ;  /* 0x00030033f7007388 */ /* 0x0001e80000000400 */
[----:B------:R1:W5:Y:S01]  /*7c10*/  @!P0 LDG.E.U16 R168, [R52.64] ;  /* 0x0000000634a88981 */ /* 0x000362000c1e1500 */
[----:B0-----:R-:W-:Y:S01]  /*7c20*/  IMAD.X R51, R0, 0x1, R12, P1 ;  /* 0x0000000100337824 */ /* 0x001fe200008e060c */
[----:B-1----:R-:W-:-:S06]  /*7c30*/  PRMT R52, RZ, 0x7610, R52 ;  /* 0x00007610ff347816 */ /* 0x002fcc0000000034 */
[----:B------:R0:W3:Y:S01]  /*7c40*/  @!P0 LDG.E.U16 R52, [R50.64] ;  /* 0x0000000632348981 */ /* 0x0000e2000c1e1500 */
[----:B------:R-:W-:-:S03]  /*7c50*/  PRMT R53, RZ, 0x7610, R53 ;  /* 0x00007610ff357816 */ /* 0x000fc60000000035 */
[----:B------:R1:W-:Y:S01]  /*7c60*/  STS.U16 [R247+0xf00], R48 ;  /* 0x000f0030f7007388 */ /* 0x0003e20000000400 */
[----:B0-----:R-:W-:-:S05]  /*7c70*/  IADD3 R50, P1, R212, R13, RZ ;  /* 0x0000000dd4327210 */ /* 0x001fca0007f3e0ff */
[--C-:B------:R-:W-:Y:S01]  /*7c80*/  IMAD.X R51, R207, 0x1, R12.reuse, P1 ;  /* 0x00000001cf337824 */ /* 0x100fe200008e060c */
[----:B-1----:R-:W-:Y:S01]  /*7c90*/  IADD3 R48, P1, R199, R13, RZ ;  /* 0x0000000dc7307210 */ /* 0x002fe20007f3e0ff */
[----:B------:R0:W-:Y:S04]  /*7ca0*/  STS.U16 [R247+0xb00], R49 ;  /* 0x000b0031f7007388 */ /* 0x0001e80000000400 */
[----:B------:R1:W3:Y:S01]  /*7cb0*/  @!P0 LDG.E.U16 R53, [R50.64] ;  /* 0x0000000632358981 */ /* 0x0002e2000c1e1500 */
        /* <DEDUP_REMOVED lines=9> */
[----:B------:R1:W5:Y:S01]  /*7d50*/  @!P0 LDG.E.U16 R51, [R48.64] ;  /* 0x0000000630338981 */ /* 0x000362000c1e1500 */
[----:B0-----:R-:W-:Y:S01]  /*7d60*/  IMAD.X R47, R156, 0x1, R12, P1 ;  /* 0x000000019c2f7824 */ /* 0x001fe200008e060c */
[----:B-1----:R-:W-:-:S06]  /*7d70*/  PRMT R48, RZ, 0x7610, R48 ;  /* 0x00007610ff307816 */ /* 0x002fcc0000000030 */
[----:B------:R0:W5:Y:S01]  /*7d80*/  @!P0 LDG.E.U16 R48, [R46.64] ;  /* 0x000000062e308981 */ /* 0x000162000c1e1500 */
        /* <DEDUP_REMOVED lines=10> */
[----:B------:R-:W-:Y:S02]  /*7e30*/  PRMT R47, RZ, 0x7610, R47 ;  /* 0x00007610ff2f7816 */ /* 0x000fe4000000002f */
[----:B0-----:R-:W-:-:S05]  /*7e40*/  IADD3 R44, P1, R20, R13, RZ ;  /* 0x0000000d142c7210 */ /* 0x001fca0007f3e0ff */
[----:B------:R-:W-:-:S05]  /*7e50*/  IMAD.X R45, R21, 0x1, R12, P1 ;  /* 0x00000001152d7824 */ /* 0x000fca00008e060c */
[----:B------:R0:W5:Y:S04]  /*7e60*/  @!P0 LDG.E.U16 R47, [R44.64] ;  /* 0x000000062c2f8981 */ /* 0x000168000c1e1500 */
[----:B------:R-:W1:Y:S04]  /*7e70*/  S2R R11, SR_TID.X ;  /* 0x00000000000b7919 */ /* 0x000e680000002100 */
[----:B------:R0:W-:Y:S04]  /*7e80*/  STS.U16 [R247+0x2300], R106 ;  /* 0x0023006af7007388 */ /* 0x0001e80000000400 */
[----:B------:R-:W-:Y:S01]  /*7e90*/  STS.U16 [R247+0x2700], R116 ;  /* 0x00270074f7007388 */ /* 0x000fe20000000400 */
[----:B-1----:R-:W-:-:S05]  /*7ea0*/  LOP3.LUT R11, R11, 0x7f, RZ, 0xc0, !PT ;  /* 0x0000007f0b0b7812 */ /* 0x002fca00078ec0ff */
[----:B------:R-:W-:Y:S01]  /*7eb0*/  IMAD.SHL.U32 R11, R11, 0x2, RZ ;  /* 0x000000020b0b7824 */ /* 0x000fe200078e00ff */
[----:B------:R-:W-:Y:S04]  /*7ec0*/  STS.U16 [R247+0x2b00], R105 ;  /* 0x002b0069f7007388 */ /* 0x000fe80000000400 */
[C---:B0-----:R-:W-:Y:S01]  /*7ed0*/  LOP3.LUT R106, R11.reuse, 0x10, RZ, 0x3c, !PT ;  /* 0x000000100b6a7812 */ /* 0x041fe200078e3cff */
[----:B------:R-:W-:Y:S04]  /*7ee0*/  STS.U16 [R247+0x2f00], R103 ;  /* 0x002f0067f7007388 */ /* 0x000fe80000000400 */
        /* <DEDUP_REMOVED lines=9> */
[----:B--2---:R-:W-:Y:S04]  /*7f80*/  STS.U16 [R11+0x6800], R176 ;  /* 0x006800b00b007388 */ /* 0x004fe80000000400 */
[----:B------:R-:W-:Y:S04]  /*7f90*/  STS.U16 [R11+0x7000], R124 ;  /* 0x0070007c0b007388 */ /* 0x000fe80000000400 */
[----:B------:R-:W-:Y:S01]  /*7fa0*/  STS.U16 [R11+0x7800], R108 ;  /* 0x0078006c0b007388 */ /* 0x000fe20000000400 */
[----:B------:R-:W-:-:S03]  /*7fb0*/  LOP3.LUT R45, R11, 0x20, RZ, 0x3c, !PT ;  /* 0x000000200b2d7812 */ /* 0x000fc600078e3cff */
[----:B------:R-:W-:Y:S04]  /*7fc0*/  STS.U16 [R106+0x4100], R177 ;  /* 0x004100b16a007388 */ /* 0x000fe80000000400 */
[----:B------:R-:W-:Y:S04]  /*7fd0*/  STS.U16 [R106+0x4900], R100 ;  /* 0x004900646a007388 */ /* 0x000fe80000000400 */
[----:B------:R-:W-:Y:S04]  /*7fe0*/  STS.U16 [R106+0x5100], R101 ;  /* 0x005100656a007388 */ /* 0x000fe80000000400 */
[----:B------:R-:W-:Y:S04]  /*7ff0*/  STS.U16 [R106+0x5900], R98 ;  /* 0x005900626a007388 */ /* 0x000fe80000000400 */
[----:B------:R-:W-:Y:S04]  /*8000*/  STS.U16 [R106+0x6100], R99 ;  /* 0x006100636a007388 */ /* 0x000fe80000000400 */
[----:B------:R-:W-:Y:S04]  /*8010*/  STS.U16 [R106+0x6900], R96 ;  /* 0x006900606a007388 */ /* 0x000fe80000000400 */
[----:B------:R-:W-:Y:S04]  /*8020*/  STS.U16 [R106+0x7100], R97 ;  /* 0x007100616a007388 */ /* 0x000fe80000000400 */
[----:B------:R0:W-:Y:S04]  /*8030*/  STS.U16 [R106+0x7900], R109 ;  /* 0x0079006d6a007388 */ /* 0x0001e80000000400 */
[----:B------:R-:W-:Y:S04]  /*8040*/  STS.U16 [R45+0x4200], R118 ;  /* 0x004200762d007388 */ /* 0x000fe80000000400 */
[----:B------:R-:W-:Y:S01]  /*8050*/  STS.U16 [R45+0x4a00], R164 ;  /* 0x004a00a42d007388 */ /* 0x000fe20000000400 */
[----:B0-----:R-:W-:-:S03]  /*8060*/  LOP3.LUT R106, R11, 0x30, RZ, 0x3c, !PT ;  /* 0x000000300b6a7812 */ /* 0x001fc600078e3cff */
        /* <DEDUP_REMOVED lines=22> */
[----:B---3--:R-:W-:Y:S04]  /*81d0*/  STS.U16 [R45+0x7400], R167 ;  /* 0x007400a72d007388 */ /* 0x008fe80000000400 */
[----:B----4-:R-:W-:Y:S01]  /*81e0*/  STS.U16 [R45+0x7c00], R60 ;  /* 0x007c003c2d007388 */ /* 0x010fe20000000400 */
        /* <DEDUP_REMOVED lines=15> */
[----:B-----5:R-:W-:Y:S04]  /*82e0*/  STS.U16 [R44+0x7600], R168 ;  /* 0x007600a82c007388 */ /* 0x020fe80000000400 */
        /* <DEDUP_REMOVED lines=9> */
[----:B------:R-:W-:Y:S06]  /*8380*/  BAR.SYNC.DEFER_BLOCKING 0x0 ;  /* 0x0000000000007b1d */ /* 0x000fec0000010000 */
[----:B------:R-:W-:Y:S04]  /*8390*/  LDSM.16.MT88.4 R44, [R8] ;  /* 0x00000000082c783b */ /* 0x000fe80000004200 */
[----:B------:R-:W0:Y:S04]  /*83a0*/  LDSM.16.M88.4 R96, [R7+0x4000] ;  /* 0x004000000760783b */ /* 0x000e280000000200 */
[----:B------:R-:W1:Y:S04]  /*83b0*/  LDSM.16.M88.4 R104, [R7+0x5000] ;  /* 0x005000000768783b */ /* 0x000e680000000200 */
[----:B------:R-:W2:Y:S04]  /*83c0*/  LDSM.16.M88.4 R116, [R7+0x6000] ;  /* 0x006000000774783b */ /* 0x000ea80000000200 */
[----:B------:R-:W3:Y:S04]  /*83d0*/  LDSM.16.M88.4 R108, [R7+0x7000] ;  /* 0x00700000076c783b */ /* 0x000ee80000000200 */
[----:B------:R-:W4:Y:S04]  /*83e0*/  LDSM.16.MT88.4 R124, [R251] ;  /* 0x00000000fb7c783b */ /* 0x000f280000004200 */
[----:B------:R-:W5:Y:S04]  /*83f0*/  LDSM.16.MT88.4 R100, [R8+0x800] ;  /* 0x000800000864783b */ /* 0x000f680000004200 */
[----:B------:R-:W3:Y:S04]  /*8400*/  LDSM.16.MT88.4 R76, [R251+0x800] ;  /* 0x00080000fb4c783b */ /* 0x000ee80000004200 */
[----:B------:R-:W-:Y:S04]  /*8410*/  LDSM.16.MT88.4 R92, [R8+0x1000] ;  /* 0x00100000085c783b */ /* 0x000fe80000004200 */
[----:B------:R-:W4:Y:S04]  /*8420*/  LDSM.16.M88.4 R60, [R250+0x4000] ;  /* 0x00400000fa3c783b */ /* 0x000f280000000200 */
[----:B------:R-:W5:Y:S01]  /*8430*/  LDSM.16.M88.4 R56, [R250+0x5000] ;  /* 0x00500000fa38783b */ /* 0x000f620000000200 */
[C---:B0-----:R-:W-:Y:S03]  /*8440*/  HMMA.16816.F32 R80, R44.reuse, R96, R80 ;  /* 0x000000602c50723c */ /* 0x041fe60000001850 */
[----:B------:R-:W0:Y:S04]  /*8450*/  LDSM.16.M88.4 R52, [R250+0x6000] ;  /* 0x00600000fa34783b */ /* 0x000e280000000200 */
[----:B------:R-:W-:Y:S01]  /*8460*/  LDSM.16.MT88.4 R48, [R251+0x1000] ;  /* 0x00100000fb30783b */ /* 0x000fe20000004200 */
[C---:B-1----:R-:W-:Y:S08]  /*8470*/  HMMA.16816.F32 R84, R44.reuse, R104, R84 ;  /* 0x000000682c54723c */ /* 0x042ff00000001854 */
[C---:B--2---:R-:W-:Y:S08]  /*8480*/  HMMA.16816.F32 R88, R44.reuse, R116, R88 ;  /* 0x000000742c58723c */ /* 0x044ff00000001858 */
[----:B---3--:R-:W-:Y:S01]  /*8490*/  HMMA.16816.F32 R120, R44, R108, R120 ;  /* 0x0000006c2c78723c */ /* 0x008fe20000001878 */
[----:B------:R-:W1:Y:S07]  /*84a0*/  LDSM.16.M88.4 R44, [R250+0x7000] ;  /* 0x00700000fa2c783b */ /* 0x000e6e0000000200 */
[C---:B----4-:R-:W-:Y:S08]  /*84b0*/  HMMA.16816.F32 R68, R124.reuse, R96, R68 ;  /* 0x000000607c44723c */ /* 0x050ff00000001844 */
[C---:B------:R-:W-:Y:S08]  /*84c0*/  HMMA.16816.F32 R64, R124.reuse, R104, R64 ;  /* 0x000000687c40723c */ /* 0x040ff00000001840 */
[C---:B------:R-:W-:Y:S08]  /*84d0*/  HMMA.16816.F32 R72, R124.reuse, R116, R72 ;  /* 0x000000747c48723c */ /* 0x040ff00000001848 */
[----:B------:R-:W-:Y:S01]  /*84e0*/  HMMA.16816.F32 R112, R124, R108, R112 ;  /* 0x0000006c7c70723c */ /* 0x000fe20000001870 */
[----:B------:R-:W-:Y:S07]  /*84f0*/  LDSM.16.MT88.4 R124, [R8+0x2000] ;  /* 0x00200000087c783b */ /* 0x000fee0000004200 */
[C---:B-----5:R-:W-:Y:S08]  /*8500*/  HMMA.16816.F32 R80, R100.reuse, R98, R80 ;  /* 0x000000626450723c */ /* 0x060ff00000001850 */
[C---:B------:R-:W-:Y:S08]  /*8510*/  HMMA.16816.F32 R84, R100.reuse, R106, R84 ;  /* 0x0000006a6454723c */ /* 0x040ff00000001854 */
[C---:B------:R-:W-:Y:S08]  /*8520*/  HMMA.16816.F32 R88, R100.reuse, R118, R88 ;  /* 0x000000766458723c */ /* 0x040ff00000001858 */
[----:B------:R-:W-:Y:S01]  /*8530*/  HMMA.16816.F32 R100, R100, R110, R120 ;  /* 0x0000006e6464723c */ /* 0x000fe20000001878 */
[----:B------:R-:W-:Y:S07]  /*8540*/  LDSM.16.M88.4 R120, [R7+0x4080] ;  /* 0x004080000778783b */ /* 0x000fee0000000200 */
[C---:B------:R-:W-:Y:S01]  /*8550*/  HMMA.16816.F32 R96, R76.reuse, R98, R68 ;  /* 0x000000624c60723c */ /* 0x040fe20000001844 */
[----:B------:R-:W-:Y:S07]  /*8560*/  LDSM.16.MT88.4 R68, [R251+0x1800] ;  /* 0x00180000fb44783b */ /* 0x000fee0000004200 */
[C---:B------:R-:W-:Y:S01]  /*8570*/  HMMA.16816.F32 R104, R76.reuse, R106, R64 ;  /* 0x0000006a4c68723c */ /* 0x040fe20000001840 */
[----:B------:R-:W2:Y:S07]  /*8580*/  LDSM.16.MT88.4 R64, [R8+0x1800] ;  /* 0x001800000840783b */ /* 0x000eae0000004200 */
[C---:B------:R-:W-:Y:S01]  /*8590*/  HMMA.16816.F32 R72, R76.reuse, R118, R72 ;  /* 0x000000764c48723c */ /* 0x040fe20000001848 */
[----:B------:R-:W-:Y:S07]  /*85a0*/  LDSM.16.M88.4 R116, [R7+0x7080] ;  /* 0x007080000774783b */ /* 0x000fee0000000200 */
[----:B------:R-:W-:Y:S01]  /*85b0*/  HMMA.16816.F32 R76, R76, R110, R112 ;  /* 0x0000006e4c4c723c */ /* 0x000fe20000001870 */
[----:B------:R-:W-:Y:S01]  /*85c0*/  LDSM.16.M88.4 R108, [R7+0x6080] ;  /* 0x00608000076c783b */ /* 0x000fe20000000200 */
[----:B------:R-:W-:-:S03]  /*85d0*/  IMAD.MOV.U32 R10, RZ, RZ, c[0x0][0x18c] ;  /* 0x00006300ff0a7624 */ /* 0x000fc600078e00ff */
[----:B------:R-:W-:Y:S03]  /*85e0*/  LDSM.16.MT88.4 R112, [R251+0x2000] ;  /* 0x00200000fb70783b */ /* 0x000fe60000004200 */
[C---:B------:R-:W-:Y:S08]  /*85f0*/  HMMA.16816.F32 R80, R92.reuse, R60, R80 ;  /* 0x0000003c5c50723c */ /* 0x040ff00000001850 */
[C---:B------:R-:W-:Y:S08]  /*8600*/  HMMA.16816.F32 R84, R92.reuse, R56, R84 ;  /* 0x000000385c54723c */ /* 0x040ff00000001854 */
[C---:B0-----:R-:W-:Y:S08]  /*8610*/  HMMA.16816.F32 R88, R92.reuse, R52, R88 ;  /* 0x000000345c58723c */ /* 0x041ff00000001858 */
[-C--:B-1----:R-:W-:Y:S01]  /*8620*/  HMMA.16816.F32 R92, R92, R44.reuse, R100 ;  /* 0x0000002c5c5c723c */ /* 0x082fe20000001864 */
[----:B------:R-:W0:Y:S07]  /*8630*/  LDSM.16.M88.4 R100, [R7+0x5080] ;  /* 0x005080000764783b */ /* 0x000e2e0000000200 */
[----:B------:R-:W-:Y:S08]  /*8640*/  HMMA.16816.F32 R76, R48, R44, R76 ;  /* 0x0000002c304c723c */ /* 0x000ff0000000184c */
[C---:B--2---:R-:W-:Y:S08]  /*8650*/  HMMA.16816.F32 R80, R64.reuse, R62, R80 ;  /* 0x0000003e4050723c */ /* 0x044ff00000001850 */
[C---:B------:R-:W-:Y:S08]  /*8660*/  HMMA.16816.F32 R84, R64.reuse, R58, R84 ;  /* 0x0000003a4054723c */ /* 0x040ff00000001854 */
[C---:B------:R-:W-:Y:S08]  /*8670*/  HMMA.16816.F32 R88, R64.reuse, R54, R88 ;  /* 0x000000364058723c */ /* 0x040ff00000001858 */
[-C--:B------:R-:W-:Y:S01]  /*8680*/  HMMA.16816.F32 R92, R64, R46.reuse, R92 ;  /* 0x0000002e405c723c */ /* 0x080fe2000000185c */
[----:B------:R-:W-:Y:S01]  /*8690*/  IMAD.SHL.U32 R10, R10, 0x80, RZ ;  /* 0x000000800a0a7824 */ /* 0x000fe200078e00ff */
[----:B------:R-:W-:Y:S06]  /*86a0*/  LDSM.16.M88.4 R64, [R250+0x5080] ;  /* 0x00508000fa40783b */ /* 0x000fec0000000200 */
[----:B------:R-:W-:Y:S01]  /*86b0*/  HMMA.16816.F32 R76, R68, R46, R76 ;  /* 0x0000002e444c723c */ /* 0x000fe2000000184c */
[----:B------:R-:W1:Y:S07]  /*86c0*/  LDSM.16.MT88.4 R44, [R8+0x2800] ;  /* 0x00280000082c783b */ /* 0x000e6e0000004200 */
[C---:B------:R-:W-:Y:S08]  /*86d0*/  HMMA.16816.F32 R96, R48.reuse, R60, R96 ;  /* 0x0000003c3060723c */ /* 0x040ff00000001860 */
[C---:B------:R-:W-:Y:S08]  /*86e0*/  HMMA.16816.F32 R104, R48.reuse, R56, R104 ;  /* 0x000000383068723c */ /* 0x040ff00000001868 */
[----:B------:R-:W-:Y:S07]  /*86f0*/  HMMA.16816.F32 R72, R48, R52, R72 ;  /* 0x000000343048723c */ /* 0x000fee0000001848 */
[----:B------:R-:W-:Y:S01]  /*8700*/  IMAD.MOV.U32 R48, RZ, RZ, R3 ;  /* 0x000000ffff307224 */ /* 0x000fe200078e0003 */
[----:B------:R-:W-:Y:S01]  /*8710*/  HMMA.16816.F32 R80, R124, R120, R80 ;  /* 0x000000787c50723c */ /* 0x000fe20000001850 */
[----:B------:R-:W-:-:S02]  /*8720*/  IMAD.MOV.U32 R49, RZ, RZ, R2 ;  /* 0x000000ffff317224 */ /* 0x000fc400078e0002 */
[----:B------:R-:W-:Y:S02]  /*8730*/  IMAD.MOV.U32 R50, RZ, RZ, R235 ;  /* 0x000000ffff327224 */ /* 0x000fe400078e00eb */
[----:B------:R-:W-:-:S03]  /*8740*/  IMAD.MOV.U32 R51, RZ, RZ, R0 ;  /* 0x000000ffff337224 */ /* 0x000fc600078e0000 */
[----:B0-----:R-:W-:Y:S01]  /*8750*/  HMMA.16816.F32 R84, R124, R100, R84 ;  /* 0x000000647c54723c */ /* 0x001fe20000001854 */
[----:B------:R-:W-:-:S07]  /*8760*/  IMAD.WIDE R48, R10, 0x2, R48 ;  /* 0x000000020a307825 */ /* 0x000fce00078e0230 */
[----:B------:R-:W-:Y:S01]  /*8770*/  HMMA.16816.F32 R88, R124, R108, R88 ;  /* 0x0000006c7c58723c */ /* 0x000fe20000001858 */
[----:B------:R-:W-:-:S07]  /*8780*/  IMAD.WIDE R50, R10, 0x2, R50 ;  /* 0x000000020a327825 */ /* 0x000fce00078e0232 */
[----:B------:R-:W-:Y:S01]  /*8790*/  HMMA.16816.F32 R92, R124, R116, R92 ;  /* 0x000000747c5c723c */ /* 0x000fe2000000185c */
[----:B------:R-:W-:Y:S02]  /*87a0*/  IMAD.MOV.U32 R3, RZ, RZ, R48 ;  /* 0x000000ffff037224 */ /* 0x000fe400078e0030 */
[----:B------:R-:W-:Y:S02]  /*87b0*/  IMAD.MOV.U32 R2, RZ, RZ, R49 ;  /* 0x000000ffff027224 */ /* 0x000fe400078e0031 */
[----:B------:R-:W-:Y:S02]  /*87c0*/  IMAD.MOV.U32 R235, RZ, RZ, R50 ;  /* 0x000000ffffeb7224 */ /* 0x000fe400078e0032 */
[----:B------:R-:W-:Y:S02]  /*87d0*/  IMAD.MOV.U32 R0, RZ, RZ, R51 ;  /* 0x000000ffff007224 */ /* 0x000fe400078e0033 */
[----:B------:R-:W-:Y:S02]  /*87e0*/  IMAD.MOV.U32 R48, RZ, RZ, R25 ;  /* 0x000000ffff307224 */ /* 0x000fe400078e0019 */
[----:B------:R-:W-:-:S02]  /*87f0*/  IMAD.MOV.U32 R49, RZ, RZ, R35 ;  /* 0x000000ffff317224 */ /* 0x000fc400078e0023 */
[----:B------:R-:W-:Y:S02]  /*8800*/  IMAD.MOV.U32 R50, RZ, RZ, R26 ;  /* 0x000000ffff327224 */ /* 0x000fe400078e001a */
[----:B------:R-:W-:Y:S02]  /*8810*/  IMAD.MOV.U32 R51, RZ, RZ, R14 ;  /* 0x000000ffff337224 */ /* 0x000fe400078e000e */
[----:B------:R-:W-:Y:S02]  /*8820*/  IMAD.MOV.U32 R52, RZ, RZ, R236 ;  /* 0x000000ffff347224 */ /* 0x000fe400078e00ec */
[----:B------:R-:W-:Y:S02]  /*8830*/  IMAD.MOV.U32 R53, RZ, RZ, R15 ;  /* 0x000000ffff357224 */ /* 0x000fe400078e000f */
[----:B------:R-:W-:-:S04]  /*8840*/  IMAD.WIDE R48, R10, 0x2, R48 ;  /* 0x000000020a307825 */ /* 0x000fc800078e0230 */
[----:B------:R-:W-:-:S04]  /*8850*/  IMAD.WIDE R50, R10, 0x2, R50 ;  /* 0x000000020a327825 */ /* 0x000fc800078e0232 */
[----:B------:R-:W-:-:S04]  /*8860*/  IMAD.WIDE R52, R10, 0x2, R52 ;  /* 0x000000020a347825 */ /* 0x000fc800078e0234 */
        /* <DEDUP_REMOVED lines=10> */
[----:B------:R-:W-:Y:S02]  /*8910*/  IMAD.MOV.U32 R52, RZ, RZ, R29 ;  /* 0x000000ffff347224 */ /* 0x000fe400078e001d */
[----:B------:R-:W-:Y:S01]  /*8920*/  IMAD.MOV.U32 R53, RZ, RZ, R17 ;  /* 0x000000ffff357224 */ /* 0x000fe200078e0011 */
[----:B------:R-:W-:Y:S01]  /*8930*/  HMMA.16816.F32 R96, R68, R62, R96 ;  /* 0x0000003e4460723c */ /* 0x000fe20000001860 */
[----:B------:R-:W-:-:S04]  /*8940*/  IMAD.WIDE R16, R10, 0x2, R48 ;  /* 0x000000020a107825 */ /* 0x000fc800078e0230 */
[----:B------:R-:W-:-:S03]  /*8950*/  IMAD.WIDE R50, R10, 0x2, R50 ;  /* 0x000000020a327825 */ /* 0x000fc600078e0232 */
[----:B------:R-:W-:Y:S01]  /*8960*/  HMMA.16816.F32 R104, R68, R58, R104 ;  /* 0x0000003a4468723c */ /* 0x000fe20000001868 */
[----:B------:R-:W-:-:S04]  /*8970*/  IMAD.WIDE R48, R10, 0x2, R52 ;  /* 0x000000020a307825 */ /* 0x000fc800078e0234 */
[----:B------:R-:W-:-:S03]  /*8980*/  IMAD.MOV.U32 R52, RZ, RZ, R237 ;  /* 0x000000ffff347224 */ /* 0x000fc600078e00ed */
[----:B------:R-:W-:Y:S01]  /*8990*/  HMMA.16816.F32 R72, R68, R54, R72 ;  /* 0x000000364448723c */ /* 0x000fe20000001848 */
[----:B------:R-:W-:Y:S01]  /*89a0*/  IMAD.MOV.U32 R53, RZ, RZ, R18 ;  /* 0x000000ffff357224 */ /* 0x000fe200078e0012 */
[----:B------:R-:W-:Y:S01]  /*89b0*/  LDSM.16.M88.4 R68, [R250+0x4080] ;  /* 0x00408000fa44783b */ /* 0x000fe20000000200 */
[----:B------:R-:W-:-:S05]  /*89c0*/  IMAD.MOV.U32 R27, RZ, RZ, R16 ;  /* 0x000000ffff1b7224 */ /* 0x000fca00078e0010 */
[----:B-1----:R-:W-:Y:S01]  /*89d0*/  HMMA.16816.F32 R80, R44, R122, R80 ;  /* 0x0000007a2c50723c */ /* 0x002fe20000001850 */
[----:B------:R-:W-:Y:S02]  /*89e0*/  IMAD.MOV.U32 R16, RZ, RZ, R17 ;  /* 0x000000ffff107224 */ /* 0x000fe400078e0011 */
[----:B------:R-:W-:-:S05]  /*89f0*/  IMAD.MOV.U32 R37, RZ, RZ, R50 ;  /* 0x000000ffff257224 */ /* 0x000fca00078e0032 */
[----:B------:R-:W-:Y:S01]  /*8a00*/  HMMA.16816.F32 R84, R44, R102, R84 ;  /* 0x000000662c54723c */ /* 0x000fe20000001854 */
[----:B------:R-:W-:Y:S02]  /*8a10*/  IMAD.MOV.U32 R33, RZ, RZ, R51 ;  /* 0x000000ffff217224 */ /* 0x000fe400078e0033 */
[----:B------:R-:W-:-:S05]  /*8a20*/  IMAD.MOV.U32 R29, RZ, RZ, R48 ;  /* 0x000000ffff1d7224 */ /* 0x000fca00078e0030 */
[C---:B------:R-:W-:Y:S01]  /*8a30*/  HMMA.16816.F32 R88, R44.reuse, R110, R88 ;  /* 0x0000006e2c58723c */ /* 0x040fe20000001858 */
[----:B------:R-:W-:Y:S02]  /*8a40*/  IMAD.MOV.U32 R17, RZ, RZ, R49 ;  /* 0x000000ffff117224 */ /* 0x000fe400078e0031 */
[----:B------:R-:W-:Y:S01]  /*8a50*/  IMAD.WIDE R52, R10, 0x2, R52 ;  /* 0x000000020a347825 */ /* 0x000fe200078e0234 */
[----:B------:R-:W0:Y:S04]  /*8a60*/  LDSM.16.MT88.4 R48, [R251+0x2800] ;  /* 0x00280000fb30783b */ /* 0x000e280000004200 */
[----:B------:R-:W-:Y:S07]  /*8a70*/  HMMA.16816.F32 R92, R44, R118, R92 ;  /* 0x000000762c5c723c */ /* 0x000fee000000185c */
[----:B------:R-:W-:-:S02]  /*8a80*/  IMAD.MOV.U32 R44, RZ, RZ, R32 ;  /* 0x000000ffff2c7224 */ /* 0x000fc400078e0020 */
[----:B------:R-:W-:-:S04]  /*8a90*/  IMAD.MOV.U32 R45, RZ, RZ, R30 ;  /* 0x000000ffff2d7224 */ /* 0x000fc800078e001e */
        /* <DEDUP_REMOVED lines=12> */
[----:B------:R-:W-:-:S02]  /*8b60*/  IMAD.MOV.U32 R45, RZ, RZ, R41 ;  /* 0x000000ffff2d7224 */ /* 0x000fc400078e0029 */
[----:B------:R-:W-:-:S04]  /*8b70*/  IMAD.WIDE R54, R10, 0x2, R54 ;  /* 0x000000020a367825 */ /* 0x000fc800078e0236 */
        /* <DEDUP_REMOVED lines=24> */
[----:B------:R-:W-:-:S03]  /*8d00*/  IMAD.WIDE R44, R10, 0x2, R44 ;  /* 0x000000020a2c7825 */ /* 0x000fc600078e022c */
[----:B------:R-:W-:Y:S01]  /*8d10*/  HMMA.16816.F32 R72, R112, R108, R72 ;  /* 0x0000006c7048723c */ /* 0x000fe20000001848 */
[----:B------:R-:W-:-:S07]  /*8d20*/  IMAD.MOV.U32 R28, RZ, RZ, R54 ;  /* 0x000000ffff1c7224 */ /* 0x000fce00078e0036 */
[----:B------:R-:W-:Y:S01]  /*8d30*/  HMMA.16816.F32 R76, R112, R116, R76 ;  /* 0x00000074704c723c */ /* 0x000fe2000000184c */
[----:B------:R-:W-:Y:S01]  /*8d40*/  IMAD.MOV.U32 R36, RZ, RZ, R55 ;  /* 0x000000ffff247224 */ /* 0x000fe200078e0037 */
[----:B------:R-:W-:Y:S01]  /*8d50*/  LDSM.16.M88.4 R112, [R250+0x7080] ;  /* 0x00708000fa70783b */ /* 0x000fe20000000200 */
[----:B------:R-:W-:Y:S02]  /*8d60*/  IMAD.MOV.U32 R238, RZ, RZ, R52 ;  /* 0x000000ffffee7224 */ /* 0x000fe400078e0034 */
[----:B------:R-:W-:Y:S02]  /*8d70*/  IMAD.MOV.U32 R23, RZ, RZ, R53 ;  /* 0x000000ffff177224 */ /* 0x000fe400078e0035 */
[----:B------:R-:W-:Y:S01]  /*8d80*/  IMAD.MOV.U32 R132, RZ, RZ, R46 ;  /* 0x000000ffff847224 */ /* 0x000fe200078e002e */
[----:B------:R-:W1:Y:S01]  /*8d90*/  LDSM.16.MT88.4 R52, [R8+0x3000] ;  /* 0x003000000834783b */ /* 0x000e620000004200 */
[----:B------:R-:W-:Y:S02]  /*8da0*/  IMAD.MOV.U32 R131, RZ, RZ, R47 ;  /* 0x000000ffff837224 */ /* 0x000fe400078e002f */
[----:B------:R-:W-:-:S02]  /*8db0*/  IMAD.MOV.U32 R134, RZ, RZ, R44 ;  /* 0x000000ffff867224 */ /* 0x000fc400078e002c */
[----:B------:R-:W-:Y:S02]  /*8dc0*/  IMAD.MOV.U32 R133, RZ, RZ, R45 ;  /* 0x000000ffff857224 */ /* 0x000fe400078e002d */
[----:B------:R-:W2:Y:S01]  /*8dd0*/  LDSM.16.M88.4 R44, [R250+0x6080] ;  /* 0x00608000fa2c783b */ /* 0x000ea20000000200 */
[C---:B0-----:R-:W-:Y:S01]  /*8de0*/  HMMA.16816.F32 R96, R48.reuse, R122, R96 ;  /* 0x0000007a3060723c */ /* 0x041fe20000001860 */
[----:B------:R-:W-:Y:S02]  /*8df0*/  IMAD.MOV.U32 R56, RZ, RZ, R31 ;  /* 0x000000ffff387224 */ /* 0x000fe400078e001f */
[----:B------:R-:W-:Y:S01]  /*8e00*/  IMAD.MOV.U32 R57, RZ, RZ, R19 ;  /* 0x000000ffff397224 */ /* 0x000fe200078e0013 */
[----:B------:R-:W-:Y:S04]  /*8e10*/  LDSM.16.MT88.4 R120, [R8+0x3800] ;  /* 0x003800000878783b */ /* 0x000fe80000004200 */
[C---:B------:R-:W-:Y:S08]  /*8e20*/  HMMA.16816.F32 R104, R48.reuse, R102, R104 ;  /* 0x000000663068723c */ /* 0x040ff00000001868 */
[C---:B------:R-:W-:Y:S08]  /*8e30*/  HMMA.16816.F32 R72, R48.reuse, R110, R72 ;  /* 0x0000006e3048723c */ /* 0x040ff00000001848 */
[----:B------:R-:W-:Y:S01]  /*8e40*/  HMMA.16816.F32 R76, R48, R118, R76 ;  /* 0x00000076304c723c */ /* 0x000fe2000000184c */
[----:B------:R-:W0:Y:S07]  /*8e50*/  LDSM.16.MT88.4 R48, [R251+0x3000] ;  /* 0x00300000fb30783b */ /* 0x000e2e0000004200 */
[C---:B-1----:R-:W-:Y:S08]  /*8e60*/  HMMA.16816.F32 R80, R52.reuse, R68, R80 ;  /* 0x000000443450723c */ /* 0x042ff00000001850 */
[C---:B------:R-:W-:Y:S08]  /*8e70*/  HMMA.16816.F32 R84, R52.reuse, R64, R84 ;  /* 0x000000403454723c */ /* 0x040ff00000001854 */
[C---:B--2---:R-:W-:Y:S08]  /*8e80*/  HMMA.16816.F32 R88, R52.reuse, R44, R88 ;  /* 0x0000002c3458723c */ /* 0x044ff00000001858 */
        /* <DEDUP_REMOVED lines=12> */
[----:B------:R-:W-:Y:S01]  /*8f50*/  IMAD.WIDE R52, R10, 0x2, R52 ;  /* 0x000000020a347825 */ /* 0x000fe200078e0234 */
[----:B0-----:R-:W-:Y:S03]  /*8f60*/  HMMA.16816.F32 R72, R48, R44, R72 ;  /* 0x0000002c3048723c */ /* 0x001fe60000001848 */
        /* <DEDUP_REMOVED lines=41> */
[----:B------:R-:W0:Y:S01]  /*9200*/  LDSM.16.MT88.4 R48, [R251+0x3800] ;  /* 0x00380000fb30783b */ /* 0x000e220000004200 */
        /* <DEDUP_REMOVED lines=85> */
[----:B------:R-:W-:Y:S01]  /*9760*/  IMAD.WIDE R58, R10, 0x2, R58 ;  /* 0x000000020a3a7825 */ /* 0x000fe200078e023a */
[----:B------:R-:W-:-:S03]  /*9770*/  IADD3 R38, R38, -0x1, RZ ;  /* 0xffffffff26267810 */ /* 0x000fc60007ffe0ff */
[----:B------:R-:W-:-:S04]  /*9780*/  IMAD.WIDE R60, R10, 0x2, R60 ;  /* 0x000000020a3c7825 */ /* 0x000fc800078e023c */
[----:B------:R-:W-:-:S04]  /*9790*/  IMAD.WIDE R56, R10, 0x2, R56 ;  /* 0x000000020a387825 */ /* 0x000fc800078e0238 */
[----:B------:R-:W-:-:S04]  /*97a0*/  IMAD.WIDE R54, R10, 0x2, R54 ;  /* 0x000000020a367825 */ /* 0x000fc800078e0236 */
[----:B------:R-:W-:-:S04]  /*97b0*/  IMAD.WIDE R52, R10, 0x2, R52 ;  /* 0x000000020a347825 */ /* 0x000fc800078e0234 */
[----:B------:R-:W-:Y:S01]  /*97c0*/  IMAD.WIDE R44, R10, 0x2, R44 ;  /* 0x000000020a2c7825 */ /* 0x000fe200078e022c */
[-C--:B------:R-:W-:Y:S03]  /*97d0*/  HMMA.16816.F32 R88, R120, R46.reuse, R88 ;  /* 0x0000002e7858723c */ /* 0x080fe60000001858 */
[----:B------:R-:W-:Y:S02]  /*97e0*/  IMAD.MOV.U32 R140, RZ, RZ, R58 ;  /* 0x000000ffff8c7224 */ /* 0x000fe400078e003a */
[----:B------:R-:W-:Y:S02]  /*97f0*/  IMAD.MOV.U32 R139, RZ, RZ, R59 ;  /* 0x000000ffff8b7224 */ /* 0x000fe400078e003b */
[----:B------:R-:W-:Y:S01]  /*9800*/  IMAD.MOV.U32 R142, RZ, RZ, R60 ;  /* 0x000000ffff8e7224 */ /* 0x000fe200078e003c */
[----:B0-----:R-:W-:Y:S01]  /*9810*/  HMMA.16816.F32 R72, R48, R46, R72 ;  /* 0x0000002e3048723c */ /* 0x001fe20000001848 */
        /* <DEDUP_REMOVED lines=23> */
[----:B------:R-:W-:Y:S01]  /*9990*/  ISETP.NE.U32.AND P0, PT, R38, RZ, PT ;  /* 0x000000ff2600720c */ /* 0x000fe20003f05070 */
[----:B------:R-:W-:-:S04]  /*99a0*/  IMAD.WIDE R58, R10, 0x2, R58 ;  /* 0x000000020a3a7825 */ /* 0x000fc800078e023a */
[----:B------:R-:W-:-:S04]  /*99b0*/  IMAD.WIDE R60, R10, 0x2, R60 ;  /* 0x000000020a3c7825 */ /* 0x000fc800078e023c */
        /* <DEDUP_REMOVED lines=33> */
[----:B------:R-:W-:Y:S01]  /*9bd0*/  IMAD.MOV.U32 R160, RZ, RZ, c[0x0][0x188] ;  /* 0x00006200ffa07624 */ /* 0x000fe200078e00ff */
[----:B------:R-:W-:Y:S01]  /*9be0*/  HMMA.16816.F32 R80, R120, R70, R80 ;  /* 0x000000467850723c */ /* 0x000fe20000001850 */
[----:B------:R-:W-:Y:S01]  /*9bf0*/  IMAD.WIDE R58, R10, 0x2, R58 ;  /* 0x000000020a3a7825 */ /* 0x000fe200078e023a */
[----:B------:R-:W-:-:S03]  /*9c00*/  UIADD3 UR4, UR4, -0x80, URZ ;  /* 0xffffff8004047890 */ /* 0x000fc6000fffe03f */
[----:B------:R-:W-:-:S03]  /*9c10*/  IMAD.WIDE R60, R10, 0x2, R60 ;  /* 0x000000020a3c7825 */ /* 0x000fc600078e023c */
[----:B------:R-:W-:Y:S01]  /*9c20*/  HMMA.16816.F32 R84, R120, R66, R84 ;  /* 0x000000427854723c */ /* 0x000fe20000001854 */
[----:B------:R-:W-:-:S04]  /*9c30*/  IMAD.WIDE R56, R10, 0x2, R56 ;  /* 0x000000020a387825 */ /* 0x000fc800078e0238 */
[----:B------:R-:W-:-:S03]  /*9c40*/  IMAD.WIDE R54, R10, 0x2, R54 ;  /* 0x000000020a367825 */ /* 0x000fc600078e0236 */
[----:B------:R-:W-:Y:S01]  /*9c50*/  HMMA.16816.F32 R120, R120, R114, R92 ;  /* 0x000000727878723c */ /* 0x000fe2000000185c */
[----:B------:R-:W-:-:S04]  /*9c60*/  IMAD.WIDE R52, R10, 0x2, R52 ;  /* 0x000000020a347825 */ /* 0x000fc800078e0234 */
[----:B------:R-:W-:Y:S02]  /*9c70*/  IMAD.SHL.U32 R160, R160, 0x80, RZ ;  /* 0x00000080a0a07824 */ /* 0x000fe400078e00ff */
[C---:B------:R-:W-:Y:S01]  /*9c80*/  IMAD.WIDE R46, R10.reuse, 0x2, R46 ;  /* 0x000000020a2e7825 */ /* 0x040fe200078e022e */
[----:B------:R-:W-:Y:S03]  /*9c90*/  HMMA.16816.F32 R68, R48, R70, R96 ;  /* 0x000000463044723c */ /* 0x000fe60000001860 */
[----:B------:R-:W-:-:S05]  /*9ca0*/  IMAD.WIDE R44, R10, 0x2, R44 ;  /* 0x000000020a2c7825 */ /* 0x000fca00078e022c */
[----:B------:R-:W-:Y:S01]  /*9cb0*/  HMMA.16816.F32 R64, R48, R66, R104 ;  /* 0x000000423040723c */ /* 0x000fe20000001868 */
[----:B------:R-:W-:-:S04]  /*9cc0*/  IMAD.WIDE R20, R10, 0x2, R20 ;  /* 0x000000020a147825 */ /* 0x000fc800078e0214 */
[----:B------:R-:W-:-:S03]  /*9cd0*/  IMAD.MOV.U32 R153, RZ, RZ, R58 ;  /* 0x000000ffff997224 */ /* 0x000fc600078e003a */
        /* <DEDUP_REMOVED lines=10> */
[----:B------:R-:W-:-:S04]  /*9d80*/  IMAD.WIDE R42, R160, 0x2, R42 ;  /* 0x00000002a02a7825 */ /* 0x000fc800078e022a */
[----:B------:R-:W-:Y:S02]  /*9d90*/  IMAD.MOV.U32 R233, RZ, RZ, R46 ;  /* 0x000000ffffe97224 */ /* 0x000fe400078e002e */
[----:B------:R-:W-:Y:S02]  /*9da0*/  IMAD.MOV.U32 R214, RZ, RZ, R47 ;  /* 0x000000ffffd67224 */ /* 0x000fe400078e002f */
[----:B------:R-:W-:Y:S02]  /*9db0*/  IMAD.MOV.U32 R234, RZ, RZ, R44 ;  /* 0x000000ffffea7224 */ /* 0x000fe400078e002c */
[----:B------:R-:W-:Y:S01]  /*9dc0*/  IMAD.MOV.U32 R215, RZ, RZ, R45 ;  /* 0x000000ffffd77224 */ /* 0x000fe200078e002d */
[----:B------:R-:W-:Y:S01]  /*9dd0*/  @!P0 CALL.REL.NOINC `(.L_x_1) ;  /* 0x0000001000008944 */ /* 0x000fe20003c00000 */
[----:B------:R-:W-:Y:S05]  /*9de0*/  BRA `(.L_x_2) ;  /* 0xffffb1b000007947 */ /* 0x000fea000383ffff */
.L_x_1:
[----:B------:R-:W-:Y:S02]  /*9df0*/  F2FP.PACK_AB R12, R67, R71 ;  /* 0x00000047430c723e */ /* 0x000fe400000000ff */
[----:B------:R-:W-:Y:S02]  /*9e00*/  F2FP.PACK_AB R10, R87, R83 ;  /* 0x00000053570a723e */ /* 0x000fe400000000ff */
[----:B------:R-:W-:-:S02]  /*9e10*/  F2FP.PACK_AB R8, R65, R69 ;  /* 0x000000454108723e */ /* 0x000fc400000000ff */
[----:B------:R-:W-:Y:S02]  /*9e20*/  F2FP.PACK_AB R6, R85, R81 ;  /* 0x000000515506723e */ /* 0x000fe400000000ff */
[----:B------:R-:W-:Y:S02]  /*9e30*/  F2FP.PACK_AB R13, R115, R75 ;  /* 0x0000004b730d723e */ /* 0x000fe400000000ff */
[----:B------:R-:W-:Y:S02]  /*9e40*/  F2FP.PACK_AB R67, R114, R74 ;  /* 0x0000004a7243723e */ /* 0x000fe400000000ff */
        /* <DEDUP_REMOVED lines=10> */
.L_x_0:
[----:B------:R-:W2:Y:S04]  /*9ef0*/  LDL.LU R17, [R1] ;  /* 0x0000000001117983 */ /* 0x000ea80000300800 */
[----:B------:R-:W1:Y:S02]  /*9f00*/  S2R R14, SR_TID.X ;  /* 0x00000000000e7919 */ /* 0x000e640000002100 */
[----:B-1----:R-:W-:Y:S01]  /*9f10*/  SHF.R.S32.HI R2, RZ, 0x4, R14 ;  /* 0x00000004ff027819 */ /* 0x002fe2000001140e */
[C---:B------:R-:W-:Y:S01]  /*9f20*/  IMAD.SHL.U32 R3, R14.reuse, 0x20, RZ ;  /* 0x000000200e037824 */ /* 0x040fe200078e00ff */
[----:B------:R-:W-:Y:S02]  /*9f30*/  LOP3.LUT R15, R14, 0xc, RZ, 0xc0, !PT ;  /* 0x0000000c0e0f7812 */ /* 0x000fe400078ec0ff */
[----:B------:R-:W-:Y:S01]  /*9f40*/  SGXT R2, R2, 0x1 ;  /* 0x000000010202781a */ /* 0x000fe20000000200 */
[C---:B------:R-:W-:Y:S01]  /*9f50*/  IMAD.SHL.U32 R0, R14.reuse, 0x8, RZ ;  /* 0x000000080e007824 */ /* 0x040fe200078e00ff */
[----:B------:R-:W-:-:S02]  /*9f60*/  LOP3.LUT R18, R14, 0x40, RZ, 0xc0, !PT ;  /* 0x000000400e127812 */ /* 0x000fc400078ec0ff */
[C---:B------:R-:W-:Y:S02]  /*9f70*/  LOP3.LUT R16, R3.reuse, 0x60, RZ, 0xc0, !PT ;  /* 0x0000006003107812 */ /* 0x040fe400078ec0ff */
[----:B------:R-:W-:Y:S02]  /*9f80*/  LOP3.LUT R14, R3, 0x400, RZ, 0xc0, !PT ;  /* 0x00000400030e7812 */ /* 0x000fe400078ec0ff */
[----:B------:R-:W-:Y:S01]  /*9f90*/  LOP3.LUT R3, R2, 0x808, RZ, 0xc0, !PT ;  /* 0x0000080802037812 */ /* 0x000fe200078ec0ff */
[----:B------:R-:W-:Y:S02]  /*9fa0*/  IMAD R16, R15, 0x200, R16 ;  /* 0x000002000f107824 */ /* 0x000fe400078e0210 */
[----:B------:R-:W-:Y:S01]  /*9fb0*/  IMAD R14, R18, 0x2, R14 ;  /* 0x00000002120e7824 */ /* 0x000fe200078e020e */
[----:B------:R-:W-:Y:S01]  /*9fc0*/  LOP3.LUT R3, R3, 0x78, R0, 0x78, !PT ;  /* 0x0000007803037812 */ /* 0x000fe200078e7800 */
[----:B------:R-:W-:Y:S01]  /*9fd0*/  IMAD R15, R15, 0x2, R16 ;  /* 0x000000020f0f7824 */ /* 0x000fe200078e0210 */
[----:B------:R-:W-:-:S03]  /*9fe0*/  LOP3.LUT R0, R0, 0x380, RZ, 0xc0, !PT ;  /* 0x0000038000007812 */ /* 0x000fc600078ec0ff */
[----:B------:R-:W-:Y:S01]  /*9ff0*/  IMAD.IADD R14, R14, 0x1, R3 ;  /* 0x000000010e0e7824 */ /* 0x000fe200078e0203 */
[----:B------:R-:W-:Y:S01]  /*a000*/  BAR.SYNC.DEFER_BLOCKING 0x0 ;  /* 0x0000000000007b1d */ /* 0x000fe20000010000 */
[----:B------:R-:W-:-:S03]  /*a010*/  IMAD.IADD R37, R0, 0x1, R15 ;  /* 0x0000000100257824 */ /* 0x000fc600078e020f */
[----:B------:R-:W-:Y:S02]  /*a020*/  LOP3.LUT R15, R14, 0x10, RZ, 0x3c, !PT ;  /* 0x000000100e0f7812 */ /* 0x000fe400078e3cff */
[----:B------:R-:W-:Y:S04]  /*a030*/  STS.64 [R14], R80 ;  /* 0x000000500e007388 */ /* 0x000fe80000000a00 */
[----:B------:R-:W-:Y:S04]  /*a040*/  STS.64 [R14+0x200], R6 ;  /* 0x000200060e007388 */ /* 0x000fe80000000a00 */
[----:B------:R-:W-:Y:S04]  /*a050*/  STS.64 [R14+0x100], R64 ;  /* 0x000100400e007388 */ /* 0x000fe80000000a00 */
[----:B------:R1:W-:Y:S04]  /*a060*/  STS.64 [R14+0x300], R8 ;  /* 0x000300080e007388 */ /* 0x0003e80000000a00 */
[----:B------:R-:W-:Y:S04]  /*a070*/  STS.64 [R15+0x1000], R82 ;  /* 0x001000520f007388 */ /* 0x000fe80000000a00 */
[----:B------:R3:W-:Y:S04]  /*a080*/  STS.64 [R15+0x1200], R10 ;  /* 0x0012000a0f007388 */ /* 0x0007e80000000a00 */
[----:B------:R-:W-:Y:S04]  /*a090*/  STS.64 [R15+0x1100], R66 ;  /* 0x001100420f007388 */ /* 0x000fe80000000a00 */
[----:B------:R4:W-:Y:S04]  /*a0a0*/  STS.64 [R15+0x1300], R12 ;  /* 0x0013000c0f007388 */ /* 0x0009e80000000a00 */
[----:B------:R-:W-:Y:S01]  /*a0b0*/  BAR.SYNC.DEFER_BLOCKING 0x0 ;  /* 0x0000000000007b1d */ /* 0x000fe20000010000 */
[----:B------:R-:W-:-:S02]  /*a0c0*/  LOP3.LUT R38, R37, 0x8, RZ, 0x3c, !PT ;  /* 0x0000000825267812 */ /* 0x000fc400078e3cff */
[C---:B------:R-:W-:Y:S02]  /*a0d0*/  LOP3.LUT R39, R37.reuse, 0x10, RZ, 0x3c, !PT ;  /* 0x0000001025277812 */ /* 0x040fe400078e3cff */
[----:B------:R-:W-:Y:S01]  /*a0e0*/  LOP3.LUT R40, R37, 0x18, RZ, 0x3c, !PT ;  /* 0x0000001825287812 */ /* 0x000fe200078e3cff */
[----:B------:R-:W5:Y:S04]  /*a0f0*/  LDS.64 R42, [R37] ;  /* 0x00000000252a7984 */ /* 0x000f680000000a00 */
[----:B------:R-:W0:Y:S04]  /*a100*/  LDS.64 R46, [R38] ;  /* 0x00000000262e7984 */ /* 0x000e280000000a00 */
[----:B------:R-:W0:Y:S04]  /*a110*/  LDS.64 R50, [R39] ;  /* 0x0000000027327984 */ /* 0x000e280000000a00 */
[----:B0-----:R-:W0:Y:S04]  /*a120*/  LDS.64 R54, [R40] ;  /* 0x0000000028367984 */ /* 0x001e280000000a00 */
[----:B------:R-:W0:Y:S01]  /*a130*/  LDS.64 R44, [R37+0x400] ;  /* 0x00040000252c7984 */ /* 0x000e220000000a00 */
[----:B------:R-:W-:-:S02]  /*a140*/  LOP3.LUT R2, R5, R4, RZ, 0xfc, !PT ;  /* 0x0000000405027212 */ /* 0x000fc400078efcff */
[C-C-:B------:R-:W-:Y:S01]  /*a150*/  LOP3.LUT R0, R5.reuse, 0x2, R4.reuse, 0xfe, !PT ;  /* 0x0000000205007812 */ /* 0x140fe200078efe04 */
[----:B------:R-:W0:Y:S02]  /*a160*/  LDS.64 R48, [R38+0x400] ;  /* 0x0004000026307984 */ /* 0x000e240000000a00 */
[----:B-1----:R-:W-:Y:S02]  /*a170*/  IMAD R9, R2, c[0x0][0x198], RZ ;  /* 0x0000660002097a24 */ /* 0x002fe400078e02ff */
[----:B------:R-:W1:Y:S01]  /*a180*/  LDS.64 R52, [R39+0x400] ;  /* 0x0004000027347984 */ /* 0x000e620000000a00 */
[C-C-:B------:R-:W-:Y:S01]  /*a190*/  LOP3.LUT R35, R5.reuse, 0x4, R4.reuse, 0xfe, !PT ;  /* 0x0000000405237812 */ /* 0x140fe200078efe04 */
[----:B------:R-:W-:Y:S02]  /*a1a0*/  IMAD R36, R0, c[0x0][0x198], RZ ;  /* 0x0000660000247a24 */ /* 0x000fe400078e02ff */
[----:B------:R-:W0:Y:S01]  /*a1b0*/  LDS.64 R40, [R40+0x400] ;  /* 0x0004000028287984 */ /* 0x000e220000000a00 */
[----:B------:R-:W-:-:S02]  /*a1c0*/  LOP3.LUT R6, R5, 0x6, R4, 0xfe, !PT ;  /* 0x0000000605067812 */ /* 0x000fc400078efe04 */
[C-C-:B------:R-:W-:Y:S02]  /*a1d0*/  LOP3.LUT R7, R5.reuse, 0x8, R4.reuse, 0xfe, !PT ;  /* 0x0000000805077812 */ /* 0x140fe400078efe04 */
[C-C-:B------:R-:W-:Y:S02]  /*a1e0*/  LOP3.LUT R8, R5.reuse, 0xa, R4.reuse, 0xfe, !PT ;  /* 0x0000000a05087812 */ /* 0x140fe400078efe04 */
[C-C-:B---3--:R-:W-:Y:S02]  /*a1f0*/  LOP3.LUT R11, R5.reuse, 0xc, R4.reuse, 0xfe, !PT ;  /* 0x0000000c050b7812 */ /* 0x148fe400078efe04 */
[C-C-:B------:R-:W-:Y:S02]  /*a200*/  LOP3.LUT R10, R5.reuse, 0xe, R4.reuse, 0xfe, !PT ;  /* 0x0000000e050a7812 */ /* 0x140fe400078efe04 */
[C-C-:B------:R-:W-:Y:S02]  /*a210*/  LOP3.LUT R34, R5.reuse, 0x10, R4.reuse, 0xfe, !PT ;  /* 0x0000001005227812 */ /* 0x140fe400078efe04 */
[----:B------:R-:W-:-:S02]  /*a220*/  LOP3.LUT R33, R5, 0x12, R4, 0xfe, !PT ;  /* 0x0000001205217812 */ /* 0x000fc400078efe04 */
[C-C-:B------:R-:W-:Y:S02]  /*a230*/  LOP3.LUT R32, R5.reuse, 0x14, R4.reuse, 0xfe, !PT ;  /* 0x0000001405207812 */ /* 0x140fe400078efe04 */
[C-C-:B------:R-:W-:Y:S02]  /*a240*/  LOP3.LUT R31, R5.reuse, 0x16, R4.reuse, 0xfe, !PT ;  /* 0x00000016051f7812 */ /* 0x140fe400078efe04 */
[C-C-:B------:R-:W-:Y:S02]  /*a250*/  LOP3.LUT R30, R5.reuse, 0x18, R4.reuse, 0xfe, !PT ;  /* 0x00000018051e7812 */ /* 0x140fe400078efe04 */
        /* <DEDUP_REMOVED lines=13> */
[C-C-:B----4-:R-:W-:Y:S02]  /*a330*/  LOP3.LUT R15, R5.reuse, 0x36, R4.reuse, 0xfe, !PT ;  /* 0x00000036050f7812 */ /* 0x150fe400078efe04 */
[----:B------:R-:W-:-:S02]  /*a340*/  LOP3.LUT R14, R5, 0x38, R4, 0xfe, !PT ;  /* 0x00000038050e7812 */ /* 0x000fc400078efe04 */
[C-C-:B------:R-:W-:Y:S02]  /*a350*/  LOP3.LUT R12, R5.reuse, 0x3a, R4.reuse, 0xfe, !PT ;  /* 0x0000003a050c7812 */ /* 0x140fe400078efe04 */
[----:B------:R-:W-:Y:S01]  /*a360*/  LOP3.LUT R13, R5, 0x3c, R4, 0xfe, !PT ;  /* 0x0000003c050d7812 */ /* 0x000fe200078efe04 */
[C---:B--2---:R-:W-:Y:S01]  /*a370*/  IMAD R3, R17.reuse, c[0x0][0x194], RZ ;  /* 0x0000650011037a24 */ /* 0x044fe200078e02ff */
[----:B------:R-:W-:-:S04]  /*a380*/  ISETP.GE.AND P0, PT, R17, c[0x0][0x178], PT ;  /* 0x00005e0011007a0c */ /* 0x000fc80003f06270 */
[C---:B------:R-:W-:Y:S02]  /*a390*/  LEA R56, P2, R3.reuse, c[0x0][0x170], 0x1 ;  /* 0x00005c0003387a11 */ /* 0x040fe400078408ff */
[----:B------:R-:W-:Y:S02]  /*a3a0*/  ISETP.LT.AND P1, PT, R2, c[0x0][0x17c], !P0 ;  /* 0x00005f0002007a0c */ /* 0x000fe40004721270 */
[----:B------:R-:W-:Y:S02]  /*a3b0*/  LEA.HI.X.SX32 R58, R3, c[0x0][0x174], 0x1, P2 ;  /* 0x00005d00033a7a11 */ /* 0x000fe400010f0eff */
[----:B------:R-:W-:Y:S02]  /*a3c0*/  LEA R2, P2, R9, R56, 0x1 ;  /* 0x0000003809027211 */ /* 0x000fe400078408ff */
[----:B------:R-:W-:Y:S02]  /*a3d0*/  ISETP.LT.AND P5, PT, R0, c[0x0][0x17c], !P0 ;  /* 0x00005f0000007a0c */ /* 0x000fe400047a1270 */
[----:B------:R-:W-:-:S02]  /*a3e0*/  LOP3.LUT R17, R5, 0x32, R4, 0xfe, !PT ;  /* 0x0000003205117812 */ /* 0x000fc400078efe04 */
[----:B------:R-:W-:Y:S02]  /*a3f0*/  LEA.HI.X.SX32 R3, R9, R58, 0x1, P2 ;  /* 0x0000003a09037211 */ /* 0x000fe400010f0eff */
[----:B------:R-:W-:Y:S02]  /*a400*/  LOP3.LUT R0, R5, 0x3e, R4, 0xfe, !PT ;  /* 0x0000003e05007812 */ /* 0x000fe400078efe04 */
[C---:B------:R-:W-:Y:S01]  /*a410*/  ISETP.LT.AND P3, PT, R35.reuse, c[0x0][0x17c], !P0 ;  /* 0x00005f0023007a0c */ /* 0x040fe20004761270 */
[----:B------:R-:W-:Y:S01]  /*a420*/  IMAD R35, R35, c[0x0][0x198], RZ ;  /* 0x0000660023237a24 */ /* 0x000fe200078e02ff */
[----:B------:R-:W-:Y:S01]  /*a430*/  LEA R4, P2, R36, R56, 0x1 ;  /* 0x0000003824047211 */ /* 0x000fe200078408ff */
[----:B-----5:R2:W-:Y:S01]  /*a440*/  @P1 STG.E.U16 [R2.64], R42 ;  /* 0x0000002a02001986 */ /* 0x0205e2000c101506 */
[C---:B------:R-:W-:Y:S01]  /*a450*/  ISETP.LT.AND P4, PT, R6.reuse, c[0x0][0x17c], !P0 ;  /* 0x00005f0006007a0c */ /* 0x040fe20004781270 */
[----:B------:R-:W-:Y:S01]  /*a460*/  IMAD R9, R6, c[0x0][0x198], RZ ;  /* 0x0000660006097a24 */ /* 0x000fe200078e02ff */
[----:B------:R-:W-:Y:S01]  /*a470*/  LEA.HI.X.SX32 R5, R36, R58, 0x1, P2 ;  /* 0x0000003a24057211 */ /* 0x000fe200010f0eff */
[----:B------:R-:W-:Y:S01]  /*a480*/  IMAD R36, R7, c[0x0][0x198], RZ ;  /* 0x0000660007247a24 */ /* 0x000fe200078e02ff */
[----:B------:R-:W-:-:S02]  /*a490*/  LEA R6, P1, R35, R56, 0x1 ;  /* 0x0000003823067211 */ /* 0x000fc400078208ff */
[----:B------:R-:W-:Y:S01]  /*a4a0*/  ISETP.LT.AND P2, PT, R7, c[0x0][0x17c], !P0 ;  /* 0x00005f0007007a0c */ /* 0x000fe20004741270 */
[----:B------:R3:W-:Y:S01]  /*a4b0*/  @P5 STG.E.U16 [R4.64], R46 ;  /* 0x0000002e04005986 */ /* 0x0007e2000c101506 */
[----:B------:R-:W-:Y:S01]  /*a4c0*/  LEA.HI.X.SX32 R7, R35, R58, 0x1, P1 ;  /* 0x0000003a23077211 */ /* 0x000fe200008f0eff */
[C---:B------:R-:W-:Y:S01]  /*a4d0*/  IMAD R35, R8.reuse, c[0x0][0x198], RZ ;  /* 0x0000660008237a24 */ /* 0x040fe200078e02ff */
[----:B------:R-:W-:Y:S02]  /*a4e0*/  ISETP.LT.AND P1, PT, R8, c[0x0][0x17c], !P0 ;  /* 0x00005f0008007a0c */ /* 0x000fe40004721270 */
[CC--:B--2---:R-:W-:Y:S02]  /*a4f0*/  LEA R2, P5, R9.reuse, R56.reuse, 0x1 ;  /* 0x0000003809027211 */ /* 0x0c4fe400078a08ff */
[----:B------:R-:W-:Y:S02]  /*a500*/  LEA R8, P6, R36, R56, 0x1 ;  /* 0x0000003824087211 */ /* 0x000fe400078c08ff */
[----:B------:R-:W-:-:S02]  /*a510*/  LEA.HI.X.SX32 R3, R9, R58, 0x1, P5 ;  /* 0x0000003a09037211 */ /* 0x000fc400028f0eff */
[----:B------:R-:W-:Y:S02]  /*a520*/  LEA.HI.X.SX32 R9, R36, R58, 0x1, P6 ;  /* 0x0000003a24097211 */ /* 0x000fe400030f0eff */
[----:B---3--:R-:W-:Y:S01]  /*a530*/  LEA R4, P5, R35, R56, 0x1 ;  /* 0x0000003823047211 */ /* 0x008fe200078a08ff */
[----:B------:R2:W-:Y:S01]  /*a540*/  @P3 STG.E.U16 [R6.64], R50 ;  /* 0x0000003206003986 */ /* 0x0005e2000c101506 */
[C---:B------:R-:W-:Y:S01]  /*a550*/  ISETP.LT.AND P3, PT, R11.reuse, c[0x0][0x17c], !P0 ;  /* 0x00005f000b007a0c */ /* 0x040fe20004761270 */
[----:B------:R-:W-:Y:S01]  /*a560*/  IMAD R11, R11, c[0x0][0x198], RZ ;  /* 0x000066000b0b7a24 */ /* 0x000fe200078e02ff */
[----:B------:R-:W-:Y:S01]  /*a570*/  LEA.HI.X.SX32 R5, R35, R58, 0x1, P5 ;  /* 0x0000003a23057211 */ /* 0x000fe200028f0eff */
[----:B0-----:R-:W-:Y:S01]  /*a580*/  @P4 STG.E.U16 [R2.64], R54 ;  /* 0x0000003602004986 */ /* 0x001fe2000c101506 */
[----:B------:R-:W-:-:S03]  /*a590*/  IMAD R35, R10, c[0x0][0x198], RZ ;  /* 0x000066000a237a24 */ /* 0x000fc600078e02ff */
[----:B------:R-:W-:Y:S01]  /*a5a0*/  @P2 STG.E.U16 [R8.64], R44 ;  /* 0x0000002c08002986 */ /* 0x000fe2000c101506 */
[----:B------:R-:W-:Y:S02]  /*a5b0*/  ISETP.LT.AND P2, PT, R10, c[0x0][0x17c], !P0 ;  /* 0x00005f000a007a0c */ /* 0x000fe40004741270 */
[-C--:B------:R-:W-:Y:S02]  /*a5c0*/  LEA R10, P4, R11, R56.reuse, 0x1 ;  /* 0x000000380b0a7211 */ /* 0x080fe400078808ff */
[----:B--2---:R-:W-:Y:S02]  /*a5d0*/  LEA R6, P5, R35, R56, 0x1 ;  /* 0x0000003823067211 */ /* 0x004fe400078a08ff */
[-C--:B------:R-:W-:Y:S02]  /*a5e0*/  LEA.HI.X.SX32 R11, R11, R58.reuse, 0x1, P4 ;  /* 0x0000003a0b0b7211 */ /* 0x080fe400020f0eff */
[C---:B------:R-:W-:Y:S01]  /*a5f0*/  ISETP.LT.AND P4, PT, R33.reuse, c[0x0][0x17c], !P0 ;  /* 0x00005f0021007a0c */ /* 0x040fe20004781270 */
[----:B------:R-:W-:Y:S01]  /*a600*/  IMAD R33, R33, c[0x0][0x198], RZ ;  /* 0x0000660021217a24 */ /* 0x000fe200078e02ff */
[----:B------:R-:W-:Y:S01]  /*a610*/  LEA.HI.X.SX32 R7, R35, R58, 0x1, P5 ;  /* 0x0000003a23077211 */ /* 0x000fe200028f0eff */
[----:B------:R0:W-:Y:S01]  /*a620*/  @P1 STG.E.U16 [R4.64], R48 ;  /* 0x0000003004001986 */ /* 0x0001e2000c101506 */
[C---:B------:R-:W-:Y:S01]  /*a630*/  ISETP.LT.AND P1, PT, R34.reuse, c[0x0][0x17c], !P0 ;  /* 0x00005f0022007a0c */ /* 0x040fe20004721270 */
[----:B------:R-:W-:-:S02]  /*a640*/  IMAD R34, R34, c[0x0][0x198], RZ ;  /* 0x0000660022227a24 */ /* 0x000fc400078e02ff */
[----:B-1----:R-:W-:Y:S04]  /*a650*/  @P3 STG.E.U16 [R10.64], R52 ;  /* 0x000000340a003986 */ /* 0x002fe8000c101506 */
[----:B------:R-:W-:Y:S01]  /*a660*/  @P2 STG.E.U16 [R6.64], R40 ;  /* 0x0000002806002986 */ /* 0x000fe2000c101506 */
[CC--:B0-----:R-:W-:Y:S02]  /*a670*/  LEA R4, P2, R33.reuse, R56.reuse, 0x1 ;  /* 0x0000003821047211 */ /* 0x0c1fe400078408ff */
[----:B------:R-:W-:Y:S02]  /*a680*/  LEA R2, P3, R34, R56, 0x1 ;  /* 0x0000003822027211 */ /* 0x000fe400078608ff */
[----:B------:R-:W-:Y:S02]  /*a690*/  LEA.HI.X.SX32 R5, R33, R58, 0x1, P2 ;  /* 0x0000003a21057211 */ /* 0x000fe400010f0eff */
[C---:B------:R-:W-:Y:S01]  /*a6a0*/  ISETP.LT.AND P2, PT, R32.reuse, c[0x0][0x17c], !P0 ;  /* 0x00005f0020007a0c */ /* 0x040fe20004741270 */
[----:B------:R-:W-:Y:S01]  /*a6b0*/  IMAD R32, R32, c[0x0][0x198], RZ ;  /* 0x0000660020207a24 */ /* 0x000fe200078e02ff */
[----:B------:R-:W-:-:S02]  /*a6c0*/  PRMT R42, R42, 0x7632, R42 ;  /* 0x000076322a2a7816 */ /* 0x000fc4000000002a */
[----:B------:R-:W-:Y:S02]  /*a6d0*/  LEA.HI.X.SX32 R3, R34, R58, 0x1, P3 ;  /* 0x0000003a22037211 */ /* 0x000fe400018f0eff */
[----:B------:R-:W-:Y:S02]  /*a6e0*/  PRMT R46, R46, 0x7632, R46 ;  /* 0x000076322e2e7816 */ /* 0x000fe4000000002e */
[----:B------:R-:W-:Y:S01]  /*a6f0*/  LEA R8, P3, R32, R56, 0x1 ;  /* 0x0000003820087211 */ /* 0x000fe200078608ff */
[----:B------:R0:W-:Y:S01]  /*a700*/  @P1 STG.E.U16 [R2.64], R42 ;  /* 0x0000002a02001986 */ /* 0x0001e2000c101506 */
[----:B------:R-:W-:Y:S02]  /*a710*/  PRMT R50, R50, 0x7632, R50 ;  /* 0x0000763232327816 */ /* 0x000fe40000000032 */
[C---:B------:R-:W-:Y:S01]  /*a720*/  ISETP.LT.AND P1, PT, R31.reuse, c[0x0][0x17c], !P0 ;  /* 0x00005f001f007a0c */ /* 0x040fe20004721270 */
[----:B------:R1:W-:Y:S01]  /*a730*/  @P4 STG.E.U16 [R4.64], R46 ;  /* 0x0000002e04004986 */ /* 0x0003e2000c101506 */
[----:B------:R-:W-:Y:S01]  /*a740*/  LEA.HI.X.SX32 R9, R32, R58, 0x1, P3 ;  /* 0x0000003a20097211 */ /* 0x000fe200018f0eff */
[----:B------:R-:W-:Y:S01]  /*a750*/  IMAD R31, R31, c[0x0][0x198], RZ ;  /* 0x000066001f1f7a24 */ /* 0x000fe200078e02ff */
[C---:B------:R-:W-:Y:S01]  /*a760*/  ISETP.LT.AND P4, PT, R30.reuse, c[0x0][0x17c], !P0 ;  /* 0x00005f001e007a0c */ /* 0x040fe20004781270 */
[----:B------:R-:W-:Y:S01]  /*a770*/  IMAD R30, R30, c[0x0][0x198], RZ ;  /* 0x000066001e1e7a24 */ /* 0x000fe200078e02ff */
[C---:B------:R-:W-:Y:S01]  /*a780*/  ISETP.LT.AND P3, PT, R29.reuse, c[0x0][0x17c], !P0 ;  /* 0x00005f001d007a0c */ /* 0x040fe20004761270 */
[----:B------:R-:W-:Y:S01]  /*a790*/  IMAD R29, R29, c[0x0][0x198], RZ ;  /* 0x000066001d1d7a24 */ /* 0x000fe200078e02ff */
[----:B------:R2:W-:Y:S01]  /*a7a0*/  @P2 STG.E.U16 [R8.64], R50 ;  /* 0x0000003208002986 */ /* 0x0005e2000c101506 */
[----:B0-----:R-:W-:-:S03]  /*a7b0*/  LEA R2, P2, R31, R56, 0x1 ;  /* 0x000000381f027211 */ /* 0x001fc600078408ff */
[-C--:B------:R-:W-:Y:S02]  /*a7c0*/  LEA R6, P6, R29, R56.reuse, 0x1 ;  /* 0x000000381d067211 */ /* 0x080fe400078c08ff */
[----:B-1----:R-:W-:Y:S02]  /*a7d0*/  LEA R4, P5, R30, R56, 0x1 ;  /* 0x000000381e047211 */ /* 0x002fe400078a08ff */
[----:B------:R-:W-:Y:S02]  /*a7e0*/  PRMT R54, R54, 0x7632, R54 ;  /* 0x0000763236367816 */ /* 0x000fe40000000036 */
[-C--:B------:R-:W-:Y:S02]  /*a7f0*/  LEA.HI.X.SX32 R3, R31, R58.reuse, 0x1, P2 ;  /* 0x0000003a1f037211 */ /* 0x080fe400010f0eff */
[----:B------:R-:W-:Y:S02]  /*a800*/  PRMT R44, R44, 0x7632, R44 ;  /* 0x000076322c2c7816 */ /* 0x000fe4000000002c */
[----:B------:R-:W-:-:S02]  /*a810*/  LEA.HI.X.SX32 R5, R30, R58, 0x1, P5 ;  /* 0x0000003a1e057211 */ /* 0x000fc400028f0eff */
[----:B------:R-:W-:Y:S02]  /*a820*/  PRMT R48, R48, 0x7632, R48 ;  /* 0x0000763230307816 */ /* 0x000fe40000000030 */
[----:B------:R-:W-:Y:S01]  /*a830*/  LEA.HI.X.SX32 R7, R29, R58, 0x1, P6 ;  /* 0x0000003a1d077211 */ /* 0x000fe200030f0eff */
[----:B------:R0:W-:Y:S01]  /*a840*/  @P1 STG.E.U16 [R2.64], R54 ;  /* 0x0000003602001986 */ /* 0x0001e2000c101506 */
[C---:B------:R-:W-:Y:S01]  /*a850*/  ISETP.LT.AND P1, PT, R28.reuse, c[0x0][0x17c], !P0 ;  /* 0x00005f001c007a0c */ /* 0x040fe20004721270 */
[----:B------:R-:W-:Y:S02]  /*a860*/  IMAD R28, R28, c[0x0][0x198], RZ ;  /* 0x000066001c1c7a24 */ /* 0x000fe400078e02ff */
[----:B------:R1:W-:Y:S04]  /*a870*/  @P4 STG.E.U16 [R4.64], R44 ;  /* 0x0000002c04004986 */ /* 0x0003e8000c101506 */
[----:B------:R3:W-:Y:S01]  /*a880*/  @P3 STG.E.U16 [R6.64], R48 ;  /* 0x0000003006003986 */ /* 0x0007e2000c101506 */
[C---:B------:R-:W-:Y:S01]  /*a890*/  ISETP.LT.AND P3, PT, R27.reuse, c[0x0][0x17c], !P0 ;  /* 0x00005f001b007a0c */ /* 0x040fe20004761270 */
[----:B------:R-:W-:Y:S01]  /*a8a0*/  IMAD R27, R27, c[0x0][0x198], RZ ;  /* 0x000066001b1b7a24 */ /* 0x000fe200078e02ff */
[C---:B------:R-:W-:Y:S01]  /*a8b0*/  ISETP.LT.AND P2, PT, R26.reuse, c[0x0][0x17c], !P0 ;  /* 0x00005f001a007a0c */ /* 0x040fe20004741270 */
[----:B------:R-:W-:Y:S01]  /*a8c0*/  IMAD R26, R26, c[0x0][0x198], RZ ;  /* 0x000066001a1a7a24 */ /* 0x000fe200078e02ff */
[----:B--2---:R-:W-:-:S02]  /*a8d0*/  LEA R8, P6, R28, R56, 0x1 ;  /* 0x000000381c087211 */ /* 0x004fc400078c08ff */
[C---:B------:R-:W-:Y:S01]  /*a8e0*/  ISETP.LT.AND P4, PT, R25.reuse, c[0x0][0x17c], !P0 ;  /* 0x00005f0019007a0c */ /* 0x040fe20004781270 */
[----:B------:R-:W-:Y:S01]  /*a8f0*/  IMAD R25, R25, c[0x0][0x198], RZ ;  /* 0x0000660019197a24 */ /* 0x000fe200078e02ff */
[----:B0-----:R-:W-:Y:S02]  /*a900*/  LEA R2, P5, R27, R56, 0x1 ;  /* 0x000000381b027211 */ /* 0x001fe400078a08ff */
[----:B------:R-:W-:Y:S02]  /*a910*/  PRMT R52, R52, 0x7632, R52 ;  /* 0x0000763234347816 */ /* 0x000fe40000000034 */
[----:B------:R-:W-:Y:S02]  /*a920*/  LEA.HI.X.SX32 R9, R28, R58, 0x1, P6 ;  /* 0x0000003a1c097211 */ /* 0x000fe400030f0eff */
[----:B-1----:R-:W-:Y:S02]  /*a930*/  LEA R4, P6, R26, R56, 0x1 ;  /* 0x000000381a047211 */ /* 0x002fe400078c08ff */
[----:B------:R-:W-:-:S02]  /*a940*/  PRMT R40, R40, 0x7632, R40 ;  /* 0x0000763228287816 */ /* 0x000fc40000000028 */
[----:B------:R-:W-:Y:S02]  /*a950*/  LEA.HI.X.SX32 R3, R27, R58, 0x1, P5 ;  /* 0x0000003a1b037211 */ /* 0x000fe400028f0eff */
[C---:B---3--:R-:W-:Y:S01]  /*a960*/  LEA R6, P5, R25.reuse, R56, 0x1 ;  /* 0x0000003819067211 */ /* 0x048fe200078a08ff */
[----:B------:R0:W-:Y:S01]  /*a970*/  @P1 STG.E.U16 [R8.64], R52 ;  /* 0x0000003408001986 */ /* 0x0001e2000c101506 */
[-C--:B------:R-:W-:Y:S02]  /*a980*/  LEA.HI.X.SX32 R5, R26, R58.reuse, 0x1, P6 ;  /* 0x0000003a1a057211 */ /* 0x080fe400030f0eff */
[----:B------:R-:W-:Y:S01]  /*a990*/  LEA.HI.X.SX32 R7, R25, R58, 0x1, P5 ;  /* 0x0000003a19077211 */ /* 0x000fe200028f0eff */
[----:B------:R1:W-:Y:S01]  /*a9a0*/  @P3 STG.E.U16 [R2.64], R40 ;  /* 0x0000002802003986 */ /* 0x0003e2000c101506 */
[C---:B------:R-:W-:Y:S01]  /*a9b0*/  ISETP.LT.AND P1, PT, R24.reuse, c[0x0][0x17c], !P0 ;  /* 0x00005f0018007a0c */ /* 0x040fe20004721270 */
[----:B------:R-:W-:Y:S01]  /*a9c0*/  IMAD R24, R24, c[0x0][0x198], RZ ;  /* 0x0000660018187a24 */ /* 0x000fe200078e02ff */
[C---:B------:R-:W-:Y:S01]  /*a9d0*/  ISETP.LT.AND P3, PT, R23.reuse, c[0x0][0x17c], !P0 ;  /* 0x00005f0017007a0c */ /* 0x040fe20004761270 */
[----:B------:R-:W-:Y:S01]  /*a9e0*/  IMAD R23, R23, c[0x0][0x198], RZ ;  /* 0x0000660017177a24 */ /* 0x000fe200078e02ff */
[----:B------:R2:W-:Y:S01]  /*a9f0*/  @P2 STG.E.U16 [R4.64], R43 ;  /* 0x0000002b04002986 */ /* 0x0005e2000c101506 */
[C---:B------:R-:W-:Y:S01]  /*aa00*/  ISETP.LT.AND P2, PT, R22.reuse, c[0x0][0x17c], !P0 ;  /* 0x00005f0016007a0c */ /* 0x040fe20004741270 */
[----:B------:R-:W-:Y:S01]  /*aa10*/  IMAD R22, R22, c[0x0][0x198], RZ ;  /* 0x0000660016167a24 */ /* 0x000fe200078e02ff */
[-C--:B0-----:R-:W-:Y:S01]  /*aa20*/  LEA R8, P6, R24, R56.reuse, 0x1 ;  /* 0x0000003818087211 */ /* 0x081fe200078c08ff */
[----:B------:R0:W-:Y:S01]  /*aa30*/  @P4 STG.E.U16 [R6.64], R47 ;  /* 0x0000002f06004986 */ /* 0x0001e2000c101506 */
[C---:B------:R-:W-:Y:S01]  /*aa40*/  ISETP.LT.AND P4, PT, R21.reuse, c[0x0][0x17c], !P0 ;  /* 0x00005f0015007a0c */ /* 0x040fe20004781270 */
[----:B------:R-:W-:Y:S01]  /*aa50*/  IMAD R21, R21, c[0x0][0x198], RZ ;  /* 0x0000660015157a24 */ /* 0x000fe200078e02ff */
[----:B-1----:R-:W-:-:S02]  /*aa60*/  LEA R2, P5, R23, R56, 0x1 ;  /* 0x0000003817027211 */ /* 0x002fc400078a08ff */
[-C--:B------:R-:W-:Y:S02]  /*aa70*/  LEA.HI.X.SX32 R9, R24, R58.reuse, 0x1, P6 ;  /* 0x0000003a18097211 */ /* 0x080fe400030f0eff */
[----:B------:R-:W-:Y:S02]  /*aa80*/  LEA.HI.X.SX32 R3, R23, R58, 0x1, P5 ;  /* 0x0000003a17037211 */ /* 0x000fe400028f0eff */
[CC--:B--2---:R-:W-:Y:S02]  /*aa90*/  LEA R4, P6, R22.reuse, R56.reuse, 0x1 ;  /* 0x0000003816047211 */ /* 0x0c4fe400078c08ff */
[C---:B0-----:R-:W-:Y:S01]  /*aaa0*/  LEA R6, P5, R21.reuse, R56, 0x1 ;  /* 0x0000003815067211 */ /* 0x041fe200078a08ff */
        /* <DEDUP_REMOVED lines=19> */
[----:B0-----:R-:W-:Y:S02]  /*abe0*/  LEA R6, P5, R17, R56, 0x1 ;  /* 0x0000003811067211 */ /* 0x001fe400078a08ff */
[----:B------:R-:W-:Y:S02]  /*abf0*/  PRMT R43, R43, 0x7632, R43 ;  /* 0x000076322b2b7816 */ /* 0x000fe4000000002b */
[----:B------:R-:W-:-:S02]  /*ac00*/  LEA.HI.X.SX32 R5, R18, R58, 0x1, P6 ;  /* 0x0000003a12057211 */ /* 0x000fc400030f0eff */
[----:B------:R-:W-:Y:S02]  /*ac10*/  PRMT R47, R47, 0x7632, R47 ;  /* 0x000076322f2f7816 */ /* 0x000fe4000000002f */
[----:B------:R-:W-:Y:S01]  /*ac20*/  LEA.HI.X.SX32 R7, R17, R58, 0x1, P5 ;  /* 0x0000003a11077211 */ /* 0x000fe200028f0eff */
[----:B------:R-:W-:Y:S04]  /*ac30*/  @P1 STG.E.U16 [R8.64], R53 ;  /* 0x0000003508001986 */ /* 0x000fe8000c101506 */
[----:B------:R-:W-:Y:S04]  /*ac40*/  @P3 STG.E.U16 [R2.64], R41 ;  /* 0x0000002902003986 */ /* 0x000fe8000c101506 */
[----:B------:R0:W-:Y:S04]  /*ac50*/  @P2 STG.E.U16 [R4.64], R43 ;  /* 0x0000002b04002986 */ /* 0x0001e8000c101506 */
[----:B------:R1:W-:Y:S01]  /*ac60*/  @P4 STG.E.U16 [R6.64], R47 ;  /* 0x0000002f06004986 */ /* 0x0003e2000c101506 */
[C---:B------:R-:W-:Y:S01]  /*ac70*/  ISETP.LT.AND P4, PT, R15.reuse, c[0x0][0x17c], !P0 ;  /* 0x00005f000f007a0c */ /* 0x040fe20004781270 */
[----:B------:R-:W-:Y:S01]  /*ac80*/  IMAD R15, R15, c[0x0][0x198], RZ ;  /* 0x000066000f0f7a24 */ /* 0x000fe200078e02ff */
[C---:B------:R-:W-:Y:S01]  /*ac90*/  ISETP.LT.AND P3, PT, R14.reuse, c[0x0][0x17c], !P0 ;  /* 0x00005f000e007a0c */ /* 0x040fe20004761270 */
[----:B------:R-:W-:-:S02]  /*aca0*/  IMAD R14, R14, c[0x0][0x198], RZ ;  /* 0x000066000e0e7a24 */ /* 0x000fc400078e02ff */
[----:B------:R-:W-:Y:S01]  /*acb0*/  IMAD R11, R13, c[0x0][0x198], RZ ;  /* 0x000066000d0b7a24 */ /* 0x000fe200078e02ff */
[CC--:B0-----:R-:W-:Y:S02]  /*acc0*/  LEA R4, P1, R15.reuse, R56.reuse, 0x1 ;  /* 0x000000380f047211 */ /* 0x0c1fe400078208ff */
[C---:B------:R-:W-:Y:S01]  /*acd0*/  ISETP.LT.AND P5, PT, R16.reuse, c[0x0][0x17c], !P0 ;  /* 0x00005f0010007a0c */ /* 0x040fe200047a1270 */
[----:B------:R-:W-:Y:S01]  /*ace0*/  IMAD R16, R16, c[0x0][0x198], RZ ;  /* 0x0000660010107a24 */ /* 0x000fe200078e02ff */
[----:B-1----:R-:W-:Y:S02]  /*acf0*/  LEA R6, P2, R14, R56, 0x1 ;  /* 0x000000380e067211 */ /* 0x002fe400078408ff */
[----:B------:R-:W-:Y:S02]  /*ad00*/  LEA.HI.X.SX32 R5, R15, R58, 0x1, P1 ;  /* 0x0000003a0f057211 */ /* 0x000fe400008f0eff */
[-C--:B------:R-:W-:Y:S01]  /*ad10*/  LEA R10, P1, R11, R56.reuse, 0x1 ;  /* 0x000000380b0a7211 */ /* 0x080fe200078208ff */
[----:B------:R-:W-:Y:S01]  /*ad20*/  IMAD R9, R12, c[0x0][0x198], RZ ;  /* 0x000066000c097a24 */ /* 0x000fe200078e02ff */
[----:B------:R-:W-:-:S02]  /*ad30*/  LEA R2, P6, R16, R56, 0x1 ;  /* 0x0000003810027211 */ /* 0x000fc400078c08ff */
[-C--:B------:R-:W-:Y:S02]  /*ad40*/  LEA.HI.X.SX32 R7, R14, R58.reuse, 0x1, P2 ;  /* 0x0000003a0e077211 */ /* 0x080fe400010f0eff */
[----:B------:R-:W-:Y:S02]  /*ad50*/  ISETP.LT.AND P2, PT, R12, c[0x0][0x17c], !P0 ;  /* 0x00005f000c007a0c */ /* 0x000fe40004741270 */
[-C--:B------:R-:W-:Y:S02]  /*ad60*/  LEA.HI.X.SX32 R11, R11, R58.reuse, 0x1, P1 ;  /* 0x0000003a0b0b7211 */ /* 0x080fe400008f0eff */
[----:B------:R-:W-:Y:S02]  /*ad70*/  ISETP.LT.AND P1, PT, R13, c[0x0][0x17c], !P0 ;  /* 0x00005f000d007a0c */ /* 0x000fe40004721270 */
[----:B------:R-:W-:Y:S02]  /*ad80*/  ISETP.LT.AND P0, PT, R0, c[0x0][0x17c], !P0 ;  /* 0x00005f0000007a0c */ /* 0x000fe40004701270 */
[----:B------:R-:W-:-:S02]  /*ad90*/  LEA.HI.X.SX32 R3, R16, R58, 0x1, P6 ;  /* 0x0000003a10037211 */ /* 0x000fc400030f0eff */
[----:B------:R-:W-:Y:S02]  /*ada0*/  LEA R8, P6, R9, R56, 0x1 ;  /* 0x0000003809087211 */ /* 0x000fe400078c08ff */
[----:B------:R-:W-:Y:S02]  /*adb0*/  PRMT R51, R51, 0x7632, R51 ;  /* 0x0000763233337816 */ /* 0x000fe40000000033 */
[----:B------:R-:W-:Y:S01]  /*adc0*/  PRMT R55, R55, 0x7632, R55 ;  /* 0x0000763237377816 */ /* 0x000fe20000000037 */
[----:B------:R-:W-:Y:S01]  /*add0*/  IMAD R17, R0, c[0x0][0x198], RZ ;  /* 0x0000660000117a24 */ /* 0x000fe200078e02ff */
[----:B------:R-:W-:Y:S02]  /*ade0*/  PRMT R45, R45, 0x7632, R45 ;  /* 0x000076322d2d7816 */ /* 0x000fe4000000002d */
[----:B------:R-:W-:Y:S02]  /*adf0*/  LEA.HI.X.SX32 R9, R9, R58, 0x1, P6 ;  /* 0x0000003a09097211 */ /* 0x000fe400030f0eff */
[----:B------:R-:W-:Y:S01]  /*ae00*/  PRMT R49, R49, 0x7632, R49 ;  /* 0x0000763231317816 */ /* 0x000fe20000000031 */
[----:B------:R0:W-:Y:S01]  /*ae10*/  @P5 STG.E.U16 [R2.64], R51 ;  /* 0x0000003302005986 */ /* 0x0001e2000c101506 */
[----:B------:R-:W-:-:S03]  /*ae20*/  PRMT R53, R53, 0x7632, R53 ;  /* 0x0000763235357816 */ /* 0x000fc60000000035 */
[----:B------:R0:W-:Y:S01]  /*ae30*/  @P4 STG.E.U16 [R4.64], R55 ;  /* 0x0000003704004986 */ /* 0x0001e2000c101506 */
[----:B------:R-:W-:-:S03]  /*ae40*/  LEA R12, P6, R17, R56, 0x1 ;  /* 0x00000038110c7211 */ /* 0x000fc600078c08ff */
[----:B------:R0:W-:Y:S04]  /*ae50*/  @P3 STG.E.U16 [R6.64], R45 ;  /* 0x0000002d06003986 */ /* 0x0001e8000c101506 */
[----:B------:R0:W-:Y:S01]  /*ae60*/  @P2 STG.E.U16 [R8.64], R49 ;  /* 0x0000003108002986 */ /* 0x0001e2000c101506 */
[----:B------:R-:W-:-:S03]  /*ae70*/  LEA.HI.X.SX32 R13, R17, R58, 0x1, P6 ;  /* 0x0000003a110d7211 */ /* 0x000fc600030f0eff */
[----:B------:R0:W-:Y:S01]  /*ae80*/  @P1 STG.E.U16 [R10.64], R53 ;  /* 0x000000350a001986 */ /* 0x0001e2000c101506 */
[----:B------:R-:W-:Y:S05]  /*ae90*/  @!P0 EXIT ;  /* 0x000000000000894d */ /* 0x000fea0003800000 */
[----:B0-----:R-:W-:-:S05]  /*aea0*/  PRMT R6, R41, 0x7632, R6 ;  /* 0x0000763229067816 */ /* 0x001fca0000000006 */
[----:B------:R-:W-:Y:S01]  /*aeb0*/  STG.E.U16 [R12.64], R6 ;  /* 0x000000060c007986 */ /* 0x000fe2000c101506 */
[----:B------:R-:W-:Y:S05]  /*aec0*/  EXIT ;  /* 0x000000000000794d */ /* 0x000fea0003800000 */
.L_x_3:
[----:B------:R-:W-:-:S00]  /*aed0*/  BRA `(.L_x_3) ;  /* 0xfffffff000007947 */ /* 0x000fc0000383ffff */
[----:B------:R-:W-:-:S00]  /*aee0*/  NOP ;  /* 0x0000000000007918 */ /* 0x000fc00000000000 */
        /* <DEDUP_REMOVED lines=9> */
.L_x_4:


//--------------------- .nv.shared.matmul_kernel  --------------------------
	.section	.nv.shared.matmul_kernel,"aw",@nobits
	.sectionflags	@""
	.align	16
